//
// Generated by NVIDIA NVVM Compiler
//
// Compiler Build ID: CL-36424714
// Cuda compilation tools, release 13.0, V13.0.88
// Based on NVVM 20.0.0
//

.version 9.0
.target sm_100
.address_size 64

	// .globl	_Z17update_forces_gpumdPdS_S_S_S_S_S_

.visible .entry _Z17update_forces_gpumdPdS_S_S_S_S_S_(
	.param .u64 _Z17update_forces_gpumdPdS_S_S_S_S_S__param_0,
	.param .f64 _Z17update_forces_gpumdPdS_S_S_S_S_S__param_1,
	.param .u64 .ptr .align 1 _Z17update_forces_gpumdPdS_S_S_S_S_S__param_2,
	.param .u64 .ptr .align 1 _Z17update_forces_gpumdPdS_S_S_S_S_S__param_3,
	.param .u64 .ptr .align 1 _Z17update_forces_gpumdPdS_S_S_S_S_S__param_4,
	.param .u64 .ptr .align 1 _Z17update_forces_gpumdPdS_S_S_S_S_S__param_5,
	.param .u64 .ptr .align 1 _Z17update_forces_gpumdPdS_S_S_S_S_S__param_6,
	.param .u64 .ptr .align 1 _Z17update_forces_gpumdPdS_S_S_S_S_S__param_7,
	.param .u64 .ptr .align 1 _Z17update_forces_gpumdPdS_S_S_S_S_S__param_8
)
{
	.reg .pred 	%p<15>;
	.reg .b32 	%r<5>;
	.reg .b64 	%rd<105>;
	.reg .b64 	%fd<235>;

	ld.param.u64 	%rd29, [_Z17update_forces_gpumdPdS_S_S_S_S_S__param_0];
	ld.param.f64 	%fd61, [_Z17update_forces_gpumdPdS_S_S_S_S_S__param_1];
	ld.param.u64 	%rd30, [_Z17update_forces_gpumdPdS_S_S_S_S_S__param_2];
	ld.param.u64 	%rd35, [_Z17update_forces_gpumdPdS_S_S_S_S_S__param_3];
	ld.param.u64 	%rd31, [_Z17update_forces_gpumdPdS_S_S_S_S_S__param_4];
	ld.param.u64 	%rd36, [_Z17update_forces_gpumdPdS_S_S_S_S_S__param_5];
	cvta.to.global.u64 	%rd1, %rd30;
	cvta.to.global.u64 	%rd2, %rd36;
	cvta.to.global.u64 	%rd3, %rd31;
	cvta.to.global.u64 	%rd4, %rd35;
	mov.u32 	%r1, %ctaid.x;
	mov.u32 	%r2, %ntid.x;
	mov.u32 	%r3, %tid.x;
	mad.lo.s32 	%r4, %r1, %r2, %r3;
	cvt.s64.s32 	%rd5, %r4;
	setp.le.u64 	%p1, %rd29, %rd5;
	@%p1 bra 	$L__BB0_23;
	shl.b64 	%rd38, %rd5, 3;
	add.s64 	%rd39, %rd4, %rd38;
	ld.global.f64 	%fd1, [%rd39];
	add.s64 	%rd40, %rd3, %rd38;
	ld.global.f64 	%fd2, [%rd40];
	add.s64 	%rd41, %rd2, %rd38;
	ld.global.f64 	%fd3, [%rd41];
	setp.lt.u64 	%p2, %rd29, 4;
	mov.f64 	%fd204, 0d0000000000000000;
	mov.b64 	%rd104, 0;
	mov.f64 	%fd203, %fd204;
	mov.f64 	%fd202, %fd204;
	@%p2 bra 	$L__BB0_12;
	add.s64 	%rd100, %rd4, 16;
	add.s64 	%rd99, %rd3, 16;
	add.s64 	%rd98, %rd2, 16;
	add.s64 	%rd97, %rd1, 16;
	mov.f64 	%fd204, 0d0000000000000000;
	mov.b64 	%rd102, 0;
	mov.u64 	%rd101, %rd5;
$L__BB0_3:
	.pragma "nounroll";
	setp.eq.s64 	%p3, %rd101, 0;
	@%p3 bra 	$L__BB0_5;
	ld.param.u64 	%rd88, [_Z17update_forces_gpumdPdS_S_S_S_S_S__param_2];
	ld.global.f64 	%fd65, [%rd100+-16];
	sub.f64 	%fd66, %fd65, %fd1;
	ld.global.f64 	%fd67, [%rd99+-16];
	sub.f64 	%fd68, %fd67, %fd2;
	ld.global.f64 	%fd69, [%rd98+-16];
	sub.f64 	%fd70, %fd69, %fd3;
	mul.f64 	%fd71, %fd68, %fd68;
	fma.rn.f64 	%fd72, %fd66, %fd66, %fd71;
	fma.rn.f64 	%fd73, %fd70, %fd70, %fd72;
	sqrt.rn.f64 	%fd74, %fd73;
	div.rn.f64 	%fd75, %fd66, %fd74;
	div.rn.f64 	%fd76, %fd68, %fd74;
	div.rn.f64 	%fd77, %fd70, %fd74;
	cvta.to.global.u64 	%rd43, %rd88;
	shl.b64 	%rd44, %rd5, 3;
	add.s64 	%rd45, %rd43, %rd44;
	ld.global.f64 	%fd78, [%rd45];
	mul.f64 	%fd79, %fd61, %fd78;
	ld.global.f64 	%fd80, [%rd97+-16];
	mul.f64 	%fd81, %fd79, %fd80;
	add.f64 	%fd82, %fd73, 0d3FB999999999999A;
	div.rn.f64 	%fd83, %fd81, %fd82;
	fma.rn.f64 	%fd202, %fd75, %fd83, %fd202;
	fma.rn.f64 	%fd203, %fd76, %fd83, %fd203;
	fma.rn.f64 	%fd204, %fd77, %fd83, %fd204;
$L__BB0_5:
	add.s64 	%rd46, %rd102, 1;
	setp.eq.s64 	%p4, %rd46, %rd5;
	@%p4 bra 	$L__BB0_7;
	ld.param.u64 	%rd89, [_Z17update_forces_gpumdPdS_S_S_S_S_S__param_2];
	ld.global.f64 	%fd84, [%rd100+-8];
	sub.f64 	%fd85, %fd84, %fd1;
	ld.global.f64 	%fd86, [%rd99+-8];
	sub.f64 	%fd87, %fd86, %fd2;
	ld.global.f64 	%fd88, [%rd98+-8];
	sub.f64 	%fd89, %fd88, %fd3;
	mul.f64 	%fd90, %fd87, %fd87;
	fma.rn.f64 	%fd91, %fd85, %fd85, %fd90;
	fma.rn.f64 	%fd92, %fd89, %fd89, %fd91;
	sqrt.rn.f64 	%fd93, %fd92;
	div.rn.f64 	%fd94, %fd85, %fd93;
	div.rn.f64 	%fd95, %fd87, %fd93;
	div.rn.f64 	%fd96, %fd89, %fd93;
	cvta.to.global.u64 	%rd47, %rd89;
	shl.b64 	%rd48, %rd5, 3;
	add.s64 	%rd49, %rd47, %rd48;
	ld.global.f64 	%fd97, [%rd49];
	mul.f64 	%fd98, %fd61, %fd97;
	ld.global.f64 	%fd99, [%rd97+-8];
	mul.f64 	%fd100, %fd98, %fd99;
	add.f64 	%fd101, %fd92, 0d3FB999999999999A;
	div.rn.f64 	%fd102, %fd100, %fd101;
	fma.rn.f64 	%fd202, %fd94, %fd102, %fd202;
	fma.rn.f64 	%fd203, %fd95, %fd102, %fd203;
	fma.rn.f64 	%fd204, %fd96, %fd102, %fd204;
$L__BB0_7:
	add.s64 	%rd50, %rd102, 2;
	setp.eq.s64 	%p5, %rd50, %rd5;
	@%p5 bra 	$L__BB0_9;
	ld.param.u64 	%rd90, [_Z17update_forces_gpumdPdS_S_S_S_S_S__param_2];
	ld.global.f64 	%fd103, [%rd100];
	sub.f64 	%fd104, %fd103, %fd1;
	ld.global.f64 	%fd105, [%rd99];
	sub.f64 	%fd106, %fd105, %fd2;
	ld.global.f64 	%fd107, [%rd98];
	sub.f64 	%fd108, %fd107, %fd3;
	mul.f64 	%fd109, %fd106, %fd106;
	fma.rn.f64 	%fd110, %fd104, %fd104, %fd109;
	fma.rn.f64 	%fd111, %fd108, %fd108, %fd110;
	sqrt.rn.f64 	%fd112, %fd111;
	div.rn.f64 	%fd113, %fd104, %fd112;
	div.rn.f64 	%fd114, %fd106, %fd112;
	div.rn.f64 	%fd115, %fd108, %fd112;
	cvta.to.global.u64 	%rd51, %rd90;
	shl.b64 	%rd52, %rd5, 3;
	add.s64 	%rd53, %rd51, %rd52;
	ld.global.f64 	%fd116, [%rd53];
	mul.f64 	%fd117, %fd61, %fd116;
	ld.global.f64 	%fd118, [%rd97];
	mul.f64 	%fd119, %fd117, %fd118;
	add.f64 	%fd120, %fd111, 0d3FB999999999999A;
	div.rn.f64 	%fd121, %fd119, %fd120;
	fma.rn.f64 	%fd202, %fd113, %fd121, %fd202;
	fma.rn.f64 	%fd203, %fd114, %fd121, %fd203;
	fma.rn.f64 	%fd204, %fd115, %fd121, %fd204;
$L__BB0_9:
	add.s64 	%rd54, %rd102, 3;
	setp.eq.s64 	%p6, %rd54, %rd5;
	@%p6 bra 	$L__BB0_11;
	ld.param.u64 	%rd91, [_Z17update_forces_gpumdPdS_S_S_S_S_S__param_2];
	ld.global.f64 	%fd122, [%rd100+8];
	sub.f64 	%fd123, %fd122, %fd1;
	ld.global.f64 	%fd124, [%rd99+8];
	sub.f64 	%fd125, %fd124, %fd2;
	ld.global.f64 	%fd126, [%rd98+8];
	sub.f64 	%fd127, %fd126, %fd3;
	mul.f64 	%fd128, %fd125, %fd125;
	fma.rn.f64 	%fd129, %fd123, %fd123, %fd128;
	fma.rn.f64 	%fd130, %fd127, %fd127, %fd129;
	sqrt.rn.f64 	%fd131, %fd130;
	div.rn.f64 	%fd132, %fd123, %fd131;
	div.rn.f64 	%fd133, %fd125, %fd131;
	div.rn.f64 	%fd134, %fd127, %fd131;
	cvta.to.global.u64 	%rd55, %rd91;
	shl.b64 	%rd56, %rd5, 3;
	add.s64 	%rd57, %rd55, %rd56;
	ld.global.f64 	%fd135, [%rd57];
	mul.f64 	%fd136, %fd61, %fd135;
	ld.global.f64 	%fd137, [%rd97+8];
	mul.f64 	%fd138, %fd136, %fd137;
	add.f64 	%fd139, %fd130, 0d3FB999999999999A;
	div.rn.f64 	%fd140, %fd138, %fd139;
	fma.rn.f64 	%fd202, %fd132, %fd140, %fd202;
	fma.rn.f64 	%fd203, %fd133, %fd140, %fd203;
	fma.rn.f64 	%fd204, %fd134, %fd140, %fd204;
$L__BB0_11:
	add.s64 	%rd102, %rd102, 4;
	add.s64 	%rd101, %rd101, -4;
	add.s64 	%rd100, %rd100, 32;
	add.s64 	%rd99, %rd99, 32;
	add.s64 	%rd98, %rd98, 32;
	add.s64 	%rd97, %rd97, 32;
	and.b64  	%rd104, %rd29, -4;
	setp.ne.s64 	%p7, %rd102, %rd104;
	@%p7 bra 	$L__BB0_3;
$L__BB0_12:
	and.b64  	%rd24, %rd29, 3;
	setp.eq.s64 	%p8, %rd24, 0;
	@%p8 bra 	$L__BB0_22;
	ld.param.u64 	%rd93, [_Z17update_forces_gpumdPdS_S_S_S_S_S__param_4];
	ld.param.u64 	%rd92, [_Z17update_forces_gpumdPdS_S_S_S_S_S__param_2];
	cvta.to.global.u64 	%rd25, %rd93;
	cvta.to.global.u64 	%rd26, %rd92;
	setp.eq.s64 	%p9, %rd24, 1;
	@%p9 bra 	$L__BB0_19;
	setp.eq.s64 	%p10, %rd104, %rd5;
	@%p10 bra 	$L__BB0_16;
	shl.b64 	%rd58, %rd104, 3;
	add.s64 	%rd59, %rd4, %rd58;
	ld.global.f64 	%fd142, [%rd59];
	sub.f64 	%fd143, %fd142, %fd1;
	add.s64 	%rd60, %rd25, %rd58;
	ld.global.f64 	%fd144, [%rd60];
	sub.f64 	%fd145, %fd144, %fd2;
	add.s64 	%rd61, %rd2, %rd58;
	ld.global.f64 	%fd146, [%rd61];
	sub.f64 	%fd147, %fd146, %fd3;
	mul.f64 	%fd148, %fd145, %fd145;
	fma.rn.f64 	%fd149, %fd143, %fd143, %fd148;
	fma.rn.f64 	%fd150, %fd147, %fd147, %fd149;
	sqrt.rn.f64 	%fd151, %fd150;
	div.rn.f64 	%fd152, %fd143, %fd151;
	div.rn.f64 	%fd153, %fd145, %fd151;
	div.rn.f64 	%fd154, %fd147, %fd151;
	shl.b64 	%rd62, %rd5, 3;
	add.s64 	%rd63, %rd26, %rd62;
	ld.global.f64 	%fd155, [%rd63];
	mul.f64 	%fd156, %fd61, %fd155;
	add.s64 	%rd64, %rd26, %rd58;
	ld.global.f64 	%fd157, [%rd64];
	mul.f64 	%fd158, %fd156, %fd157;
	add.f64 	%fd159, %fd150, 0d3FB999999999999A;
	div.rn.f64 	%fd160, %fd158, %fd159;
	fma.rn.f64 	%fd202, %fd152, %fd160, %fd202;
	fma.rn.f64 	%fd203, %fd153, %fd160, %fd203;
	fma.rn.f64 	%fd204, %fd154, %fd160, %fd204;
$L__BB0_16:
	add.s64 	%rd65, %rd104, 1;
	setp.eq.s64 	%p11, %rd65, %rd5;
	@%p11 bra 	$L__BB0_18;
	shl.b64 	%rd66, %rd104, 3;
	add.s64 	%rd67, %rd4, %rd66;
	ld.global.f64 	%fd161, [%rd67+8];
	sub.f64 	%fd162, %fd161, %fd1;
	add.s64 	%rd68, %rd25, %rd66;
	ld.global.f64 	%fd163, [%rd68+8];
	sub.f64 	%fd164, %fd163, %fd2;
	add.s64 	%rd69, %rd2, %rd66;
	ld.global.f64 	%fd165, [%rd69+8];
	sub.f64 	%fd166, %fd165, %fd3;
	mul.f64 	%fd167, %fd164, %fd164;
	fma.rn.f64 	%fd168, %fd162, %fd162, %fd167;
	fma.rn.f64 	%fd169, %fd166, %fd166, %fd168;
	sqrt.rn.f64 	%fd170, %fd169;
	div.rn.f64 	%fd171, %fd162, %fd170;
	div.rn.f64 	%fd172, %fd164, %fd170;
	div.rn.f64 	%fd173, %fd166, %fd170;
	shl.b64 	%rd70, %rd5, 3;
	add.s64 	%rd71, %rd26, %rd70;
	ld.global.f64 	%fd174, [%rd71];
	mul.f64 	%fd175, %fd61, %fd174;
	add.s64 	%rd72, %rd26, %rd66;
	ld.global.f64 	%fd176, [%rd72+8];
	mul.f64 	%fd177, %fd175, %fd176;
	add.f64 	%fd178, %fd169, 0d3FB999999999999A;
	div.rn.f64 	%fd179, %fd177, %fd178;
	fma.rn.f64 	%fd202, %fd171, %fd179, %fd202;
	fma.rn.f64 	%fd203, %fd172, %fd179, %fd203;
	fma.rn.f64 	%fd204, %fd173, %fd179, %fd204;
$L__BB0_18:
	add.s64 	%rd104, %rd104, 2;
$L__BB0_19:
	and.b64  	%rd73, %rd29, 1;
	setp.eq.b64 	%p12, %rd73, 1;
	not.pred 	%p13, %p12;
	@%p13 bra 	$L__BB0_22;
	setp.eq.s64 	%p14, %rd104, %rd5;
	@%p14 bra 	$L__BB0_22;
	shl.b64 	%rd74, %rd104, 3;
	add.s64 	%rd75, %rd4, %rd74;
	ld.global.f64 	%fd180, [%rd75];
	sub.f64 	%fd181, %fd180, %fd1;
	add.s64 	%rd76, %rd25, %rd74;
	ld.global.f64 	%fd182, [%rd76];
	sub.f64 	%fd183, %fd182, %fd2;
	add.s64 	%rd77, %rd2, %rd74;
	ld.global.f64 	%fd184, [%rd77];
	sub.f64 	%fd185, %fd184, %fd3;
	mul.f64 	%fd186, %fd183, %fd183;
	fma.rn.f64 	%fd187, %fd181, %fd181, %fd186;
	fma.rn.f64 	%fd188, %fd185, %fd185, %fd187;
	sqrt.rn.f64 	%fd189, %fd188;
	div.rn.f64 	%fd190, %fd181, %fd189;
	div.rn.f64 	%fd191, %fd183, %fd189;
	div.rn.f64 	%fd192, %fd185, %fd189;
	shl.b64 	%rd78, %rd5, 3;
	add.s64 	%rd79, %rd26, %rd78;
	ld.global.f64 	%fd193, [%rd79];
	mul.f64 	%fd194, %fd61, %fd193;
	add.s64 	%rd80, %rd26, %rd74;
	ld.global.f64 	%fd195, [%rd80];
	mul.f64 	%fd196, %fd194, %fd195;
	add.f64 	%fd197, %fd188, 0d3FB999999999999A;
	div.rn.f64 	%fd198, %fd196, %fd197;
	fma.rn.f64 	%fd202, %fd190, %fd198, %fd202;
	fma.rn.f64 	%fd203, %fd191, %fd198, %fd203;
	fma.rn.f64 	%fd204, %fd192, %fd198, %fd204;
$L__BB0_22:
	ld.param.u64 	%rd96, [_Z17update_forces_gpumdPdS_S_S_S_S_S__param_8];
	ld.param.u64 	%rd95, [_Z17update_forces_gpumdPdS_S_S_S_S_S__param_7];
	ld.param.u64 	%rd94, [_Z17update_forces_gpumdPdS_S_S_S_S_S__param_6];
	cvta.to.global.u64 	%rd81, %rd94;
	shl.b64 	%rd82, %rd5, 3;
	add.s64 	%rd83, %rd81, %rd82;
	st.global.f64 	[%rd83], %fd202;
	cvta.to.global.u64 	%rd84, %rd95;
	add.s64 	%rd85, %rd84, %rd82;
	st.global.f64 	[%rd85], %fd203;
	cvta.to.global.u64 	%rd86, %rd96;
	add.s64 	%rd87, %rd86, %rd82;
	st.global.f64 	[%rd87], %fd204;
$L__BB0_23:
	ret;

}
	// .globl	_Z19update_position_gpumdPdS_S_S_S_S_S_S_S_S_
.visible .entry _Z19update_position_gpumdPdS_S_S_S_S_S_S_S_S_(
	.param .u64 _Z19update_position_gpumdPdS_S_S_S_S_S_S_S_S__param_0,
	.param .f64 _Z19update_position_gpumdPdS_S_S_S_S_S_S_S_S__param_1,
	.param .u64 .ptr .align 1 _Z19update_position_gpumdPdS_S_S_S_S_S_S_S_S__param_2,
	.param .u64 .ptr .align 1 _Z19update_position_gpumdPdS_S_S_S_S_S_S_S_S__param_3,
	.param .u64 .ptr .align 1 _Z19update_position_gpumdPdS_S_S_S_S_S_S_S_S__param_4,
	.param .u64 .ptr .align 1 _Z19update_position_gpumdPdS_S_S_S_S_S_S_S_S__param_5,
	.param .u64 .ptr .align 1 _Z19update_position_gpumdPdS_S_S_S_S_S_S_S_S__param_6,
	.param .u64 .ptr .align 1 _Z19update_position_gpumdPdS_S_S_S_S_S_S_S_S__param_7,
	.param .u64 .ptr .align 1 _Z19update_position_gpumdPdS_S_S_S_S_S_S_S_S__param_8,
	.param .u64 .ptr .align 1 _Z19update_position_gpumdPdS_S_S_S_S_S_S_S_S__param_9,
	.param .u64 .ptr .align 1 _Z19update_position_gpumdPdS_S_S_S_S_S_S_S_S__param_10,
	.param .u64 .ptr .align 1 _Z19update_position_gpumdPdS_S_S_S_S_S_S_S_S__param_11
)
{
	.reg .pred 	%p<2>;
	.reg .b32 	%r<5>;
	.reg .b64 	%rd<37>;
	.reg .b64 	%fd<27>;

	ld.param.u64 	%rd12, [_Z19update_position_gpumdPdS_S_S_S_S_S_S_S_S__param_0];
	ld.param.u64 	%rd2, [_Z19update_position_gpumdPdS_S_S_S_S_S_S_S_S__param_2];
	ld.param.u64 	%rd4, [_Z19update_position_gpumdPdS_S_S_S_S_S_S_S_S__param_4];
	ld.param.u64 	%rd5, [_Z19update_position_gpumdPdS_S_S_S_S_S_S_S_S__param_5];
	ld.param.u64 	%rd8, [_Z19update_position_gpumdPdS_S_S_S_S_S_S_S_S__param_8];
	ld.param.u64 	%rd9, [_Z19update_position_gpumdPdS_S_S_S_S_S_S_S_S__param_9];
	ld.param.u64 	%rd10, [_Z19update_position_gpumdPdS_S_S_S_S_S_S_S_S__param_10];
	ld.param.u64 	%rd11, [_Z19update_position_gpumdPdS_S_S_S_S_S_S_S_S__param_11];
	mov.u32 	%r1, %ctaid.x;
	mov.u32 	%r2, %ntid.x;
	mov.u32 	%r3, %tid.x;
	mad.lo.s32 	%r4, %r1, %r2, %r3;
	cvt.s64.s32 	%rd1, %r4;
	setp.le.u64 	%p1, %rd12, %rd1;
	@%p1 bra 	$L__BB1_2;
	ld.param.u64 	%rd36, [_Z19update_position_gpumdPdS_S_S_S_S_S_S_S_S__param_7];
	ld.param.u64 	%rd35, [_Z19update_position_gpumdPdS_S_S_S_S_S_S_S_S__param_6];
	ld.param.u64 	%rd34, [_Z19update_position_gpumdPdS_S_S_S_S_S_S_S_S__param_3];
	ld.param.f64 	%fd26, [_Z19update_position_gpumdPdS_S_S_S_S_S_S_S_S__param_1];
	cvta.to.global.u64 	%rd13, %rd35;
	cvta.to.global.u64 	%rd14, %rd2;
	cvta.to.global.u64 	%rd15, %rd34;
	cvta.to.global.u64 	%rd16, %rd36;
	cvta.to.global.u64 	%rd17, %rd4;
	cvta.to.global.u64 	%rd18, %rd8;
	cvta.to.global.u64 	%rd19, %rd5;
	cvta.to.global.u64 	%rd20, %rd9;
	cvta.to.global.u64 	%rd21, %rd10;
	cvta.to.global.u64 	%rd22, %rd11;
	shl.b64 	%rd23, %rd1, 3;
	add.s64 	%rd24, %rd13, %rd23;
	ld.global.f64 	%fd2, [%rd24];
	add.s64 	%rd25, %rd14, %rd23;
	ld.global.f64 	%fd3, [%rd25];
	div.rn.f64 	%fd4, %fd2, %fd3;
	add.s64 	%rd26, %rd15, %rd23;
	ld.global.f64 	%fd5, [%rd26];
	fma.rn.f64 	%fd6, %fd26, %fd4, %fd5;
	st.global.f64 	[%rd26], %fd6;
	add.s64 	%rd27, %rd16, %rd23;
	ld.global.f64 	%fd7, [%rd27];
	ld.global.f64 	%fd8, [%rd25];
	div.rn.f64 	%fd9, %fd7, %fd8;
	add.s64 	%rd28, %rd17, %rd23;
	ld.global.f64 	%fd10, [%rd28];
	fma.rn.f64 	%fd11, %fd26, %fd9, %fd10;
	st.global.f64 	[%rd28], %fd11;
	add.s64 	%rd29, %rd18, %rd23;
	ld.global.f64 	%fd12, [%rd29];
	ld.global.f64 	%fd13, [%rd25];
	div.rn.f64 	%fd14, %fd12, %fd13;
	add.s64 	%rd30, %rd19, %rd23;
	ld.global.f64 	%fd15, [%rd30];
	fma.rn.f64 	%fd16, %fd26, %fd14, %fd15;
	st.global.f64 	[%rd30], %fd16;
	ld.global.f64 	%fd17, [%rd26];
	add.s64 	%rd31, %rd20, %rd23;
	ld.global.f64 	%fd18, [%rd31];
	fma.rn.f64 	%fd19, %fd26, %fd17, %fd18;
	st.global.f64 	[%rd31], %fd19;
	ld.global.f64 	%fd20, [%rd28];
	add.s64 	%rd32, %rd21, %rd23;
	ld.global.f64 	%fd21, [%rd32];
	fma.rn.f64 	%fd22, %fd26, %fd20, %fd21;
	st.global.f64 	[%rd32], %fd22;
	ld.global.f64 	%fd23, [%rd30];
	add.s64 	%rd33, %rd22, %rd23;
	ld.global.f64 	%fd24, [%rd33];
	fma.rn.f64 	%fd25, %fd26, %fd23, %fd24;
	st.global.f64 	[%rd33], %fd25;
$L__BB1_2:
	ret;

}


// ===== COMPILED SASS (sm_100) =====

	.target	sm_100

	.elftype	@"ET_EXEC"


//--------------------- .note.nv.tkinfo           --------------------------
	.section	.note.nv.tkinfo,"",@"SHT_NOTE"
	.sectionflags	@"SHF_NOTE_NV_TKINFO"
	.tkinfo
        /*0018*/ 	.word	0x00000002
        /*0030*/ 	.string	""
        /*0030*/ 	.string	"ptxas"
        /*0030*/ 	.string	"Cuda compilation tools, release 13.0, V13.0.88"
        /*0030*/ 	.string	"Build cuda_13.0.r13.0/compiler.36424714_0"
        /*0030*/ 	.string	"-arch sm_100 -m 64 "



//--------------------- .note.nv.cuinfo           --------------------------
	.section	.note.nv.cuinfo,"",@"SHT_NOTE"
	.sectionflags	@"SHF_NOTE_NV_CUINFO"
        /*0018*/ 	.short	0x0002
        /*001a*/ 	.short	0x0064
        /*001c*/ 	.short	0x0082
	.zero		2


//--------------------- .nv.info                  --------------------------
	.section	.nv.info,"",@"SHT_CUDA_INFO"
	.align	4


	//----- nvinfo : EIATTR_REGCOUNT
	.align		4
        /*0000*/ 	.byte	0x04, 0x2f
        /*0002*/ 	.short	(.L_1 - .L_0)
	.align		4
.L_0:
        /*0004*/ 	.word	index@(_Z17update_forces_gpumdPdS_S_S_S_S_S_)
        /*0008*/ 	.word	0x0000003a


	//----- nvinfo : EIATTR_FRAME_SIZE
	.align		4
.L_1:
        /*000c*/ 	.byte	0x04, 0x11
        /*000e*/ 	.short	(.L_3 - .L_2)
	.align		4
.L_2:
        /*0010*/ 	.word	index@($__internal_2_$__cuda_sm20_dsqrt_rn_f64_mediumpath_v1)
        /*0014*/ 	.word	0x00000000


	//----- nvinfo : EIATTR_FRAME_SIZE
	.align		4
.L_3:
        /*0018*/ 	.byte	0x04, 0x11
        /*001a*/ 	.short	(.L_5 - .L_4)
	.align		4
.L_4:
        /*001c*/ 	.word	index@($__internal_1_$__cuda_sm20_div_rn_f64_full)
        /*0020*/ 	.word	0x00000000


	//----- nvinfo : EIATTR_FRAME_SIZE
	.align		4
.L_5:
        /*0024*/ 	.byte	0x04, 0x11
        /*0026*/ 	.short	(.L_7 - .L_6)
	.align		4
.L_6:
        /*0028*/ 	.word	index@(_Z17update_forces_gpumdPdS_S_S_S_S_S_)
        /*002c*/ 	.word	0x00000000


	//----- nvinfo : EIATTR_REGCOUNT
	.align		4
.L_7:
        /*0030*/ 	.byte	0x04, 0x2f
        /*0032*/ 	.short	(.L_9 - .L_8)
	.align		4
.L_8:
        /*0034*/ 	.word	index@(_Z19update_position_gpumdPdS_S_S_S_S_S_S_S_S_)
        /*0038*/ 	.word	0x0000001f


	//----- nvinfo : EIATTR_FRAME_SIZE
	.align		4
.L_9:
        /*003c*/ 	.byte	0x04, 0x11
        /*003e*/ 	.short	(.L_11 - .L_10)
	.align		4
.L_10:
        /*0040*/ 	.word	index@($__internal_0_$__cuda_sm20_div_rn_f64_full)
        /*0044*/ 	.word	0x00000000


	//----- nvinfo : EIATTR_FRAME_SIZE
	.align		4
.L_11:
        /*0048*/ 	.byte	0x04, 0x11
        /*004a*/ 	.short	(.L_13 - .L_12)
	.align		4
.L_12:
        /*004c*/ 	.word	index@(_Z19update_position_gpumdPdS_S_S_S_S_S_S_S_S_)
        /*0050*/ 	.word	0x00000000


	//----- nvinfo : EIATTR_MIN_STACK_SIZE
	.align		4
.L_13:
        /*0054*/ 	.byte	0x04, 0x12
        /*0056*/ 	.short	(.L_15 - .L_14)
	.align		4
.L_14:
        /*0058*/ 	.word	index@(_Z19update_position_gpumdPdS_S_S_S_S_S_S_S_S_)
        /*005c*/ 	.word	0x00000000


	//----- nvinfo : EIATTR_MIN_STACK_SIZE
	.align		4
.L_15:
        /*0060*/ 	.byte	0x04, 0x12
        /*0062*/ 	.short	(.L_17 - .L_16)
	.align		4
.L_16:
        /*0064*/ 	.word	index@(_Z17update_forces_gpumdPdS_S_S_S_S_S_)
        /*0068*/ 	.word	0x00000000
.L_17:


//--------------------- .nv.compat                --------------------------
	.section	.nv.compat,"",@"SHT_CUDA_COMPAT_INFO"
	.align	4
        /*0000*/ 	.byte	0x02, 0x09, 0x00, 0x00, 0x02, 0x02, 0x01, 0x00, 0x02, 0x05, 0x05, 0x00, 0x03, 0x07, 0x01, 0x01
        /*0010*/ 	.byte	0x02, 0x03, 0x00, 0x00, 0x02, 0x06, 0x01, 0x00, 0x04, 0x0b, 0x08, 0x00, 0x01, 0x00, 0x00, 0x00
        /*0020*/ 	.byte	0x00, 0x00, 0x00, 0x00


//--------------------- .nv.info._Z19update_position_gpumdPdS_S_S_S_S_S_S_S_S_ --------------------------
	.section	.nv.info._Z19update_position_gpumdPdS_S_S_S_S_S_S_S_S_,"",@"SHT_CUDA_INFO"
	.sectionflags	@""
	.align	4


	//----- nvinfo : EIATTR_CUDA_API_VERSION
	.align		4
        /*0000*/ 	.byte	0x04, 0x37
        /*0002*/ 	.short	(.L_19 - .L_18)
.L_18:
        /*0004*/ 	.word	0x00000082


	//----- nvinfo : EIATTR_KPARAM_INFO
	.align		4
.L_19:
        /*0008*/ 	.byte	0x04, 0x17
        /*000a*/ 	.short	(.L_21 - .L_20)
.L_20:
        /*000c*/ 	.word	0x00000000
        /*0010*/ 	.short	0x000b
        /*0012*/ 	.short	0x0058
        /*0014*/ 	.byte	0x00, 0xf5, 0x21, 0x00


	//----- nvinfo : EIATTR_KPARAM_INFO
	.align		4
.L_21:
        /*0018*/ 	.byte	0x04, 0x17
        /*001a*/ 	.short	(.L_23 - .L_22)
.L_22:
        /*001c*/ 	.word	0x00000000
        /*0020*/ 	.short	0x000a
        /*0022*/ 	.short	0x0050
        /*0024*/ 	.byte	0x00, 0xf5, 0x21, 0x00


	//----- nvinfo : EIATTR_KPARAM_INFO
	.align		4
.L_23:
        /*0028*/ 	.byte	0x04, 0x17
        /*002a*/ 	.short	(.L_25 - .L_24)
.L_24:
        /*002c*/ 	.word	0x00000000
        /*0030*/ 	.short	0x0009
        /*0032*/ 	.short	0x0048
        /*0034*/ 	.byte	0x00, 0xf5, 0x21, 0x00


	//----- nvinfo : EIATTR_KPARAM_INFO
	.align		4
.L_25:
        /*0038*/ 	.byte	0x04, 0x17
        /*003a*/ 	.short	(.L_27 - .L_26)
.L_26:
        /*003c*/ 	.word	0x00000000
        /*0040*/ 	.short	0x0008
        /*0042*/ 	.short	0x0040
        /*0044*/ 	.byte	0x00, 0xf5, 0x21, 0x00


	//----- nvinfo : EIATTR_KPARAM_INFO
	.align		4
.L_27:
        /*0048*/ 	.byte	0x04, 0x17
        /*004a*/ 	.short	(.L_29 - .L_28)
.L_28:
        /*004c*/ 	.word	0x00000000
        /*0050*/ 	.short	0x0007
        /*0052*/ 	.short	0x0038
        /*0054*/ 	.byte	0x00, 0xf5, 0x21, 0x00


	//----- nvinfo : EIATTR_KPARAM_INFO
	.align		4
.L_29:
        /*0058*/ 	.byte	0x04, 0x17
        /*005a*/ 	.short	(.L_31 - .L_30)
.L_30:
        /*005c*/ 	.word	0x00000000
        /*0060*/ 	.short	0x0006
        /*0062*/ 	.short	0x0030
        /*0064*/ 	.byte	0x00, 0xf5, 0x21, 0x00


	//----- nvinfo : EIATTR_KPARAM_INFO
	.align		4
.L_31:
        /*0068*/ 	.byte	0x04, 0x17
        /*006a*/ 	.short	(.L_33 - .L_32)
.L_32:
        /*006c*/ 	.word	0x00000000
        /*0070*/ 	.short	0x0005
        /*0072*/ 	.short	0x0028
        /*0074*/ 	.byte	0x00, 0xf5, 0x21, 0x00


	//----- nvinfo : EIATTR_KPARAM_INFO
	.align		4
.L_33:
        /*0078*/ 	.byte	0x04, 0x17
        /*007a*/ 	.short	(.L_35 - .L_34)
.L_34:
        /*007c*/ 	.word	0x00000000
        /*0080*/ 	.short	0x0004
        /*0082*/ 	.short	0x0020
        /*0084*/ 	.byte	0x00, 0xf5, 0x21, 0x00


	//----- nvinfo : EIATTR_KPARAM_INFO
	.align		4
.L_35:
        /*0088*/ 	.byte	0x04, 0x17
        /*008a*/ 	.short	(.L_37 - .L_36)
.L_36:
        /*008c*/ 	.word	0x00000000
        /*0090*/ 	.short	0x0003
        /*0092*/ 	.short	0x0018
        /*0094*/ 	.byte	0x00, 0xf5, 0x21, 0x00


	//----- nvinfo : EIATTR_KPARAM_INFO
	.align		4
.L_37:
        /*0098*/ 	.byte	0x04, 0x17
        /*009a*/ 	.short	(.L_39 - .L_38)
.L_38:
        /*009c*/ 	.word	0x00000000
        /*00a0*/ 	.short	0x0002
        /*00a2*/ 	.short	0x0010
        /*00a4*/ 	.byte	0x00, 0xf5, 0x21, 0x00


	//----- nvinfo : EIATTR_KPARAM_INFO
	.align		4
.L_39:
        /*00a8*/ 	.byte	0x04, 0x17
        /*00aa*/ 	.short	(.L_41 - .L_40)
.L_40:
        /*00ac*/ 	.word	0x00000000
        /*00b0*/ 	.short	0x0001
        /*00b2*/ 	.short	0x0008
        /*00b4*/ 	.byte	0x00, 0xf0, 0x21, 0x00


	//----- nvinfo : EIATTR_KPARAM_INFO
	.align		4
.L_41:
        /*00b8*/ 	.byte	0x04, 0x17
        /*00ba*/ 	.short	(.L_43 - .L_42)
.L_42:
        /*00bc*/ 	.word	0x00000000
        /*00c0*/ 	.short	0x0000
        /*00c2*/ 	.short	0x0000
        /*00c4*/ 	.byte	0x00, 0xf0, 0x21, 0x00


	//----- nvinfo : EIATTR_SPARSE_MMA_MASK
	.align		4
.L_43:
        /*00c8*/ 	.byte	0x03, 0x50
        /*00ca*/ 	.short	0x0000


	//----- nvinfo : EIATTR_MAXREG_COUNT
	.align		4
        /*00cc*/ 	.byte	0x03, 0x1b
        /*00ce*/ 	.short	0x00ff


	//----- nvinfo : EIATTR_MERCURY_ISA_VERSION
	.align		4
        /*00d0*/ 	.byte	0x03, 0x5f
        /*00d2*/ 	.short	0x0101


	//----- nvinfo : EIATTR_VRC_CTA_INIT_COUNT
	.align		4
        /*00d4*/ 	.byte	0x02, 0x4a
	.zero		1
	.zero		1


	//----- nvinfo : EIATTR_EXIT_INSTR_OFFSETS
	.align		4
        /*00d8*/ 	.byte	0x04, 0x1c
        /*00da*/ 	.short	(.L_45 - .L_44)


	//   ....[0]....
.L_44:
        /*00dc*/ 	.word	0x00000090


	//   ....[1]....
        /*00e0*/ 	.word	0x000008e0


	//----- nvinfo : EIATTR_CRS_STACK_SIZE
	.align		4
.L_45:
        /*00e4*/ 	.byte	0x04, 0x1e
        /*00e6*/ 	.short	(.L_47 - .L_46)
.L_46:
        /*00e8*/ 	.word	0x00000000


	//----- nvinfo : EIATTR_CBANK_PARAM_SIZE
	.align		4
.L_47:
        /*00ec*/ 	.byte	0x03, 0x19
        /*00ee*/ 	.short	0x0060


	//----- nvinfo : EIATTR_PARAM_CBANK
	.align		4
        /*00f0*/ 	.byte	0x04, 0x0a
        /*00f2*/ 	.short	(.L_49 - .L_48)
	.align		4
.L_48:
        /*00f4*/ 	.word	index@(.nv.constant0._Z19update_position_gpumdPdS_S_S_S_S_S_S_S_S_)
        /*00f8*/ 	.short	0x0380
        /*00fa*/ 	.short	0x0060


	//----- nvinfo : EIATTR_SW_WAR
	.align		4
.L_49:
        /*00fc*/ 	.byte	0x04, 0x36
        /*00fe*/ 	.short	(.L_51 - .L_50)
.L_50:
        /*0100*/ 	.word	0x00000008
.L_51:


//--------------------- .nv.info._Z17update_forces_gpumdPdS_S_S_S_S_S_ --------------------------
	.section	.nv.info._Z17update_forces_gpumdPdS_S_S_S_S_S_,"",@"SHT_CUDA_INFO"
	.sectionflags	@""
	.align	4


	//----- nvinfo : EIATTR_CUDA_API_VERSION
	.align		4
        /*0000*/ 	.byte	0x04, 0x37
        /*0002*/ 	.short	(.L_53 - .L_52)
.L_52:
        /*0004*/ 	.word	0x00000082


	//----- nvinfo : EIATTR_KPARAM_INFO
	.align		4
.L_53:
        /*0008*/ 	.byte	0x04, 0x17
        /*000a*/ 	.short	(.L_55 - .L_54)
.L_54:
        /*000c*/ 	.word	0x00000000
        /*0010*/ 	.short	0x0008
        /*0012*/ 	.short	0x0040
        /*0014*/ 	.byte	0x00, 0xf5, 0x21, 0x00


	//----- nvinfo : EIATTR_KPARAM_INFO
	.align		4
.L_55:
        /*0018*/ 	.byte	0x04, 0x17
        /*001a*/ 	.short	(.L_57 - .L_56)
.L_56:
        /*001c*/ 	.word	0x00000000
        /*0020*/ 	.short	0x0007
        /*0022*/ 	.short	0x0038
        /*0024*/ 	.byte	0x00, 0xf5, 0x21, 0x00


	//----- nvinfo : EIATTR_KPARAM_INFO
	.align		4
.L_57:
        /*0028*/ 	.byte	0x04, 0x17
        /*002a*/ 	.short	(.L_59 - .L_58)
.L_58:
        /*002c*/ 	.word	0x00000000
        /*0030*/ 	.short	0x0006
        /*0032*/ 	.short	0x0030
        /*0034*/ 	.byte	0x00, 0xf5, 0x21, 0x00


	//----- nvinfo : EIATTR_KPARAM_INFO
	.align		4
.L_59:
        /*0038*/ 	.byte	0x04, 0x17
        /*003a*/ 	.short	(.L_61 - .L_60)
.L_60:
        /*003c*/ 	.word	0x00000000
        /*0040*/ 	.short	0x0005
        /*0042*/ 	.short	0x0028
        /*0044*/ 	.byte	0x00, 0xf5, 0x21, 0x00


	//----- nvinfo : EIATTR_KPARAM_INFO
	.align		4
.L_61:
        /*0048*/ 	.byte	0x04, 0x17
        /*004a*/ 	.short	(.L_63 - .L_62)
.L_62:
        /*004c*/ 	.word	0x00000000
        /*0050*/ 	.short	0x0004
        /*0052*/ 	.short	0x0020
        /*0054*/ 	.byte	0x00, 0xf5, 0x21, 0x00


	//----- nvinfo : EIATTR_KPARAM_INFO
	.align		4
.L_63:
        /*0058*/ 	.byte	0x04, 0x17
        /*005a*/ 	.short	(.L_65 - .L_64)
.L_64:
        /*005c*/ 	.word	0x00000000
        /*0060*/ 	.short	0x0003
        /*0062*/ 	.short	0x0018
        /*0064*/ 	.byte	0x00, 0xf5, 0x21, 0x00


	//----- nvinfo : EIATTR_KPARAM_INFO
	.align		4
.L_65:
        /*0068*/ 	.byte	0x04, 0x17
        /*006a*/ 	.short	(.L_67 - .L_66)
.L_66:
        /*006c*/ 	.word	0x00000000
        /*0070*/ 	.short	0x0002
        /*0072*/ 	.short	0x0010
        /*0074*/ 	.byte	0x00, 0xf5, 0x21, 0x00


	//----- nvinfo : EIATTR_KPARAM_INFO
	.align		4
.L_67:
        /*0078*/ 	.byte	0x04, 0x17
        /*007a*/ 	.short	(.L_69 - .L_68)
.L_68:
        /*007c*/ 	.word	0x00000000
        /*0080*/ 	.short	0x0001
        /*0082*/ 	.short	0x0008
        /*0084*/ 	.byte	0x00, 0xf0, 0x21, 0x00


	//----- nvinfo : EIATTR_KPARAM_INFO
	.align		4
.L_69:
        /*0088*/ 	.byte	0x04, 0x17
        /*008a*/ 	.short	(.L_71 - .L_70)
.L_70:
        /*008c*/ 	.word	0x00000000
        /*0090*/ 	.short	0x0000
        /*0092*/ 	.short	0x0000
        /*0094*/ 	.byte	0x00, 0xf0, 0x21, 0x00


	//----- nvinfo : EIATTR_SPARSE_MMA_MASK
	.align		4
.L_71:
        /*0098*/ 	.byte	0x03, 0x50
        /*009a*/ 	.short	0x0000


	//----- nvinfo : EIATTR_MAXREG_COUNT
	.align		4
        /*009c*/ 	.byte	0x03, 0x1b
        /*009e*/ 	.short	0x00ff


	//----- nvinfo : EIATTR_MERCURY_ISA_VERSION
	.align		4
        /*00a0*/ 	.byte	0x03, 0x5f
        /*00a2*/ 	.short	0x0101


	//----- nvinfo : EIATTR_VRC_CTA_INIT_COUNT
	.align		4
        /*00a4*/ 	.byte	0x02, 0x4a
	.zero		1
	.zero		1


	//----- nvinfo : EIATTR_EXIT_INSTR_OFFSETS
	.align		4
        /*00a8*/ 	.byte	0x04, 0x1c
        /*00aa*/ 	.short	(.L_73 - .L_72)


	//   ....[0]....
.L_72:
        /*00ac*/ 	.word	0x00000090


	//   ....[1]....
        /*00b0*/ 	.word	0x00004ab0


	//----- nvinfo : EIATTR_CRS_STACK_SIZE
	.align		4
.L_73:
        /*00b4*/ 	.byte	0x04, 0x1e
        /*00b6*/ 	.short	(.L_75 - .L_74)
.L_74:
        /*00b8*/ 	.word	0x00000000


	//----- nvinfo : EIATTR_CBANK_PARAM_SIZE
	.align		4
.L_75:
        /*00bc*/ 	.byte	0x03, 0x19
        /*00be*/ 	.short	0x0048


	//----- nvinfo : EIATTR_PARAM_CBANK
	.align		4
        /*00c0*/ 	.byte	0x04, 0x0a
        /*00c2*/ 	.short	(.L_77 - .L_76)
	.align		4
.L_76:
        /*00c4*/ 	.word	index@(.nv.constant0._Z17update_forces_gpumdPdS_S_S_S_S_S_)
        /*00c8*/ 	.short	0x0380
        /*00ca*/ 	.short	0x0048


	//----- nvinfo : EIATTR_SW_WAR
	.align		4
.L_77:
        /*00cc*/ 	.byte	0x04, 0x36
        /*00ce*/ 	.short	(.L_79 - .L_78)
.L_78:
        /*00d0*/ 	.word	0x00000008
.L_79:


//--------------------- .nv.callgraph             --------------------------
	.section	.nv.callgraph,"",@"SHT_CUDA_CALLGRAPH"
	.align	4
	.sectionentsize	8
	.align		4
        /*0000*/ 	.word	0x00000000
	.align		4
        /*0004*/ 	.word	0xffffffff
	.align		4
        /*0008*/ 	.word	0x00000000
	.align		4
        /*000c*/ 	.word	0xfffffffe
	.align		4
        /*0010*/ 	.word	0x00000000
	.align		4
        /*0014*/ 	.word	0xfffffffd
	.align		4
        /*0018*/ 	.word	0x00000000
	.align		4
        /*001c*/ 	.word	0xfffffffc


//--------------------- .text._Z19update_position_gpumdPdS_S_S_S_S_S_S_S_S_ --------------------------
	.section	.text._Z19update_position_gpumdPdS_S_S_S_S_S_S_S_S_,"ax",@progbits
	.align	128
        .global         _Z19update_position_gpumdPdS_S_S_S_S_S_S_S_S_
        .type           _Z19update_position_gpumdPdS_S_S_S_S_S_S_S_S_,@function
        .size           _Z19update_position_gpumdPdS_S_S_S_S_S_S_S_S_,(.L_x_109 - _Z19update_position_gpumdPdS_S_S_S_S_S_S_S_S_)
        .other          _Z19update_position_gpumdPdS_S_S_S_S_S_S_S_S_,@"STO_CUDA_ENTRY STV_DEFAULT"
_Z19update_position_gpumdPdS_S_S_S_S_S_S_S_S_:
.text._Z19update_position_gpumdPdS_S_S_S_S_S_S_S_S_:
[----:B------:R-:W-:Y:S01]  /*0000*/  LDC R1, c[0x0][0x37c] ;  /* 0x0000df00ff017b82 */ /* 0x000fe20000000800 */
[----:B------:R-:W0:Y:S07]  /*0010*/  S2R R0, SR_TID.X ;  /* 0x0000000000007919 */ /* 0x000e2e0000002100 */
[----:B------:R-:W0:Y:S01]  /*0020*/  S2UR UR4, SR_CTAID.X ;  /* 0x00000000000479c3 */ /* 0x000e220000002500 */
[----:B------:R-:W1:Y:S07]  /*0030*/  LDCU.64 UR6, c[0x0][0x380] ;  /* 0x00007000ff0677ac */ /* 0x000e6e0008000a00 */
[----:B------:R-:W0:Y:S02]  /*0040*/  LDC R3, c[0x0][0x360] ;  /* 0x0000d800ff037b82 */ /* 0x000e240000000800 */
[----:B0-----:R-:W-:-:S05]  /*0050*/  IMAD R3, R3, UR4, R0 ;  /* 0x0000000403037c24 */ /* 0x001fca000f8e0200 */
[----:B-1----:R-:W-:Y:S02]  /*0060*/  ISETP.GE.U32.AND P0, PT, R3, UR6, PT ;  /* 0x0000000603007c0c */ /* 0x002fe4000bf06070 */
[----:B------:R-:W-:-:S04]  /*0070*/  SHF.R.S32.HI R0, RZ, 0x1f, R3 ;  /* 0x0000001fff007819 */ /* 0x000fc80000011403 */
[----:B------:R-:W-:-:S13]  /*0080*/  ISETP.GE.U32.AND.EX P0, PT, R0, UR7, PT, P0 ;  /* 0x0000000700007c0c */ /* 0x000fda000bf06100 */
[----:B------:R-:W-:Y:S05]  /*0090*/  @P0 EXIT ;  /* 0x000000000000094d */ /* 0x000fea0003800000 */
[----:B------:R-:W0:Y:S01]  /*00a0*/  LDCU.64 UR6, c[0x0][0x390] ;  /* 0x00007200ff0677ac */ /* 0x000e220008000a00 */
[C---:B------:R-:W-:Y:S01]  /*00b0*/  IMAD.SHL.U32 R2, R3.reuse, 0x8, RZ ;  /* 0x0000000803027824 */ /* 0x040fe200078e00ff */
[----:B------:R-:W-:Y:S01]  /*00c0*/  SHF.L.U64.HI R3, R3, 0x3, R0 ;  /* 0x0000000303037819 */ /* 0x000fe20000010200 */
[----:B------:R-:W1:Y:S03]  /*00d0*/  LDCU.64 UR4, c[0x0][0x358] ;  /* 0x00006b00ff0477ac */ /* 0x000e660008000a00 */
[----:B0-----:R-:W-:-:S04]  /*00e0*/  IADD3 R16, P0, PT, R2, UR6, RZ ;  /* 0x0000000602107c10 */ /* 0x001fc8000ff1e0ff */
[----:B------:R-:W-:Y:S01]  /*00f0*/  IADD3.X R17, PT, PT, R3, UR7, RZ, P0, !PT ;  /* 0x0000000703117c10 */ /* 0x000fe200087fe4ff */
[----:B------:R-:W0:Y:S04]  /*0100*/  LDCU.64 UR6, c[0x0][0x3b0] ;  /* 0x00007600ff0677ac */ /* 0x000e280008000a00 */
[----:B-1----:R-:W2:Y:S01]  /*0110*/  LDG.E.64 R6, desc[UR4][R16.64] ;  /* 0x0000000410067981 */ /* 0x002ea2000c1e1b00 */
[----:B0-----:R-:W-:-:S04]  /*0120*/  IADD3 R8, P0, PT, R2, UR6, RZ ;  /* 0x0000000602087c10 */ /* 0x001fc8000ff1e0ff */
[----:B------:R-:W-:-:S06]  /*0130*/  IADD3.X R9, PT, PT, R3, UR7, RZ, P0, !PT ;  /* 0x0000000703097c10 */ /* 0x000fcc00087fe4ff */
[----:B------:R-:W3:Y:S01]  /*0140*/  LDG.E.64 R8, desc[UR4][R8.64] ;  /* 0x0000000408087981 */ /* 0x000ee2000c1e1b00 */
[----:B------:R-:W-:Y:S01]  /*0150*/  IMAD.MOV.U32 R4, RZ, RZ, 0x1 ;  /* 0x00000001ff047424 */ /* 0x000fe200078e00ff */
[----:B------:R-:W-:Y:S01]  /*0160*/  BSSY.RECONVERGENT B0, `(.L_x_0) ;  /* 0x0000015000007945 */ /* 0x000fe20003800200 */
[----:B--2---:R-:W0:Y:S04]  /*0170*/  MUFU.RCP64H R5, R7 ;  /* 0x0000000700057308 */ /* 0x004e280000001800 */
[----:B0-----:R-:W-:Y:S01]  /*0180*/  DFMA R10, -R6, R4, 1 ;  /* 0x3ff00000060a742b */ /* 0x001fe20000000104 */
[----:B---3--:R-:W-:-:S07]  /*0190*/  FSETP.GEU.AND P1, PT, |R9|, 6.5827683646048100446e-37, PT ;  /* 0x036000000900780b */ /* 0x008fce0003f2e200 */
[----:B------:R-:W-:-:S08]  /*01a0*/  DFMA R10, R10, R10, R10 ;  /* 0x0000000a0a0a722b */ /* 0x000fd0000000000a */
[----:B------:R-:W-:-:S08]  /*01b0*/  DFMA R10, R4, R10, R4 ;  /* 0x0000000a040a722b */ /* 0x000fd00000000004 */
[----:B------:R-:W-:-:S08]  /*01c0*/  DFMA R4, -R6, R10, 1 ;  /* 0x3ff000000604742b */ /* 0x000fd0000000010a */
[----:B------:R-:W-:-:S08]  /*01d0*/  DFMA R4, R10, R4, R10 ;  /* 0x000000040a04722b */ /* 0x000fd0000000000a */
[----:B------:R-:W-:-:S08]  /*01e0*/  DMUL R10, R8, R4 ;  /* 0x00000004080a7228 */ /* 0x000fd00000000000 */
[----:B------:R-:W-:-:S08]  /*01f0*/  DFMA R12, -R6, R10, R8 ;  /* 0x0000000a060c722b */ /* 0x000fd00000000108 */
[----:B------:R-:W-:-:S10]  /*0200*/  DFMA R4, R4, R12, R10 ;  /* 0x0000000c0404722b */ /* 0x000fd4000000000a */
[----:B------:R-:W-:-:S05]  /*0210*/  FFMA R0, RZ, R7, R5 ;  /* 0x00000007ff007223 */ /* 0x000fca0000000005 */
[----:B------:R-:W-:-:S13]  /*0220*/  FSETP.GT.AND P0, PT, |R0|, 1.469367938527859385e-39, PT ;  /* 0x001000000000780b */ /* 0x000fda0003f04200 */
[----:B------:R-:W-:Y:S05]  /*0230*/  @P0 BRA P1, `(.L_x_1) ;  /* 0x00000000001c0947 */ /* 0x000fea0000800000 */
[----:B------:R-:W-:Y:S01]  /*0240*/  IMAD.MOV.U32 R5, RZ, RZ, R9 ;  /* 0x000000ffff057224 */ /* 0x000fe200078e0009 */
[----:B------:R-:W-:Y:S01]  /*0250*/  MOV R0, 0x290 ;  /* 0x0000029000007802 */ /* 0x000fe20000000f00 */
[----:B------:R-:W-:Y:S02]  /*0260*/  IMAD.MOV.U32 R4, RZ, RZ, R8 ;  /* 0x000000ffff047224 */ /* 0x000fe400078e0008 */
[----:B------:R-:W-:-:S07]  /*0270*/  IMAD.MOV.U32 R9, RZ, RZ, R7 ;  /* 0x000000ffff097224 */ /* 0x000fce00078e0007 */
[----:B------:R-:W-:Y:S05]  /*0280*/  CALL.REL.NOINC `($__internal_0_$__cuda_sm20_div_rn_f64_full) ;  /* 0x0000000400987944 */ /* 0x000fea0003c00000 */
[----:B------:R-:W-:Y:S02]  /*0290*/  IMAD.MOV.U32 R4, RZ, RZ, R6 ;  /* 0x000000ffff047224 */ /* 0x000fe400078e0006 */
[----:B------:R-:W-:-:S07]  /*02a0*/  IMAD.MOV.U32 R5, RZ, RZ, R7 ;  /* 0x000000ffff057224 */ /* 0x000fce00078e0007 */
.L_x_1:
[----:B------:R-:W-:Y:S05]  /*02b0*/  BSYNC.RECONVERGENT B0 ;  /* 0x0000000000007941 */ /* 0x000fea0003800200 */
.L_x_0:
[----:B------:R-:W0:Y:S02]  /*02c0*/  LDCU.64 UR6, c[0x0][0x398] ;  /* 0x00007300ff0677ac */ /* 0x000e240008000a00 */
[----:B0-----:R-:W-:-:S04]  /*02d0*/  IADD3 R14, P0, PT, R2, UR6, RZ ;  /* 0x00000006020e7c10 */ /* 0x001fc8000ff1e0ff */
[----:B------:R-:W-:Y:S01]  /*02e0*/  IADD3.X R15, PT, PT, R3, UR7, RZ, P0, !PT ;  /* 0x00000007030f7c10 */ /* 0x000fe200087fe4ff */
[----:B------:R-:W0:Y:S04]  /*02f0*/  LDCU.64 UR6, c[0x0][0x388] ;  /* 0x00007100ff0677ac */ /* 0x000e280008000a00 */
[----:B------:R-:W0:Y:S02]  /*0300*/  LDG.E.64 R6, desc[UR4][R14.64] ;  /* 0x000000040e067981 */ /* 0x000e24000c1e1b00 */
[----:B0-----:R-:W-:Y:S01]  /*0310*/  DFMA R4, R4, UR6, R6 ;  /* 0x0000000604047c2b */ /* 0x001fe20008000006 */
[----:B------:R-:W0:Y:S06]  /*0320*/  LDCU.64 UR6, c[0x0][0x3b8] ;  /* 0x00007700ff0677ac */ /* 0x000e2c0008000a00 */
[----:B------:R1:W-:Y:S04]  /*0330*/  STG.E.64 desc[UR4][R14.64], R4 ;  /* 0x000000040e007986 */ /* 0x0003e8000c101b04 */
[----:B------:R-:W2:Y:S01]  /*0340*/  LDG.E.64 R6, desc[UR4][R16.64] ;  /* 0x0000000410067981 */ /* 0x000ea2000c1e1b00 */
        /* <DEDUP_REMOVED lines=10> */
[----:B-1----:R-:W-:-:S08]  /*03f0*/  DFMA R4, -R6, R12, 1 ;  /* 0x3ff000000604742b */ /* 0x002fd0000000010c */
        /* <DEDUP_REMOVED lines=14> */
.L_x_3:
[----:B------:R-:W-:Y:S05]  /*04e0*/  BSYNC.RECONVERGENT B0 ;  /* 0x0000000000007941 */ /* 0x000fea0003800200 */
.L_x_2:
        /* <DEDUP_REMOVED lines=30> */
[----:B------:R-:W-:Y:S02]  /*06d0*/  IMAD.MOV.U32 R6, RZ, RZ, R16 ;  /* 0x000000ffff067224 */ /* 0x000fe400078e0010 */
[----:B------:R-:W-:-:S07]  /*06e0*/  IMAD.MOV.U32 R9, RZ, RZ, R17 ;  /* 0x000000ffff097224 */ /* 0x000fce00078e0011 */
[----:B------:R-:W-:Y:S05]  /*06f0*/  CALL.REL.NOINC `($__internal_0_$__cuda_sm20_div_rn_f64_full) ;  /* 0x00000000007c7944 */ /* 0x000fea0003c00000 */
[----:B------:R-:W-:Y:S02]  /*0700*/  IMAD.MOV.U32 R4, RZ, RZ, R6 ;  /* 0x000000ffff047224 */ /* 0x000fe400078e0006 */
[----:B------:R-:W-:-:S07]  /*0710*/  IMAD.MOV.U32 R5, RZ, RZ, R7 ;  /* 0x000000ffff057224 */ /* 0x000fce00078e0007 */
.L_x_5:
[----:B------:R-:W-:Y:S05]  /*0720*/  BSYNC.RECONVERGENT B0 ;  /* 0x0000000000007941 */ /* 0x000fea0003800200 */
.L_x_4:
[----:B------:R-:W0:Y:S01]  /*0730*/  LDCU.64 UR6, c[0x0][0x3a8] ;  /* 0x00007500ff0677ac */ /* 0x000e220008000a00 */
[----:B------:R-:W1:Y:S01]  /*0740*/  LDCU.64 UR12, c[0x0][0x388] ;  /* 0x00007100ff0c77ac */ /* 0x000e620008000a00 */
[----:B------:R-:W2:Y:S01]  /*0750*/  LDCU.128 UR8, c[0x0][0x3d0] ;  /* 0x00007a00ff0877ac */ /* 0x000ea20008000c00 */
[----:B0-----:R-:W-:-:S04]  /*0760*/  IADD3 R6, P0, PT, R2, UR6, RZ ;  /* 0x0000000602067c10 */ /* 0x001fc8000ff1e0ff */
[----:B------:R-:W-:Y:S01]  /*0770*/  IADD3.X R7, PT, PT, R3, UR7, RZ, P0, !PT ;  /* 0x0000000703077c10 */ /* 0x000fe200087fe4ff */
[----:B------:R-:W0:Y:S04]  /*0780*/  LDCU.64 UR6, c[0x0][0x3c8] ;  /* 0x00007900ff0677ac */ /* 0x000e280008000a00 */
[----:B------:R-:W1:Y:S01]  /*0790*/  LDG.E.64 R8, desc[UR4][R6.64] ;  /* 0x0000000406087981 */ /* 0x000e62000c1e1b00 */
[----:B0-----:R-:W-:-:S04]  /*07a0*/  IADD3 R10, P0, PT, R2, UR6, RZ ;  /* 0x00000006020a7c10 */ /* 0x001fc8000ff1e0ff */
[----:B------:R-:W-:Y:S01]  /*07b0*/  IADD3.X R11, PT, PT, R3, UR7, RZ, P0, !PT ;  /* 0x00000007030b7c10 */ /* 0x000fe200087fe4ff */
[----:B-1----:R-:W-:-:S07]  /*07c0*/  DFMA R8, R4, UR12, R8 ;  /* 0x0000000c04087c2b */ /* 0x002fce0008000008 */
[----:B------:R0:W-:Y:S04]  /*07d0*/  STG.E.64 desc[UR4][R6.64], R8 ;  /* 0x0000000806007986 */ /* 0x0001e8000c101b04 */
[----:B------:R-:W3:Y:S04]  /*07e0*/  LDG.E.64 R14, desc[UR4][R14.64] ;  /* 0x000000040e0e7981 */ /* 0x000ee8000c1e1b00 */
[----:B------:R-:W3:Y:S01]  /*07f0*/  LDG.E.64 R4, desc[UR4][R10.64] ;  /* 0x000000040a047981 */ /* 0x000ee2000c1e1b00 */
[----:B--2---:R-:W-:-:S04]  /*0800*/  IADD3 R16, P0, PT, R2, UR8, RZ ;  /* 0x0000000802107c10 */ /* 0x004fc8000ff1e0ff */
[----:B------:R-:W-:Y:S01]  /*0810*/  IADD3.X R17, PT, PT, R3, UR9, RZ, P0, !PT ;  /* 0x0000000903117c10 */ /* 0x000fe200087fe4ff */
[----:B---3--:R-:W-:-:S07]  /*0820*/  DFMA R4, R14, UR12, R4 ;  /* 0x0000000c0e047c2b */ /* 0x008fce0008000004 */
[----:B------:R-:W-:Y:S04]  /*0830*/  STG.E.64 desc[UR4][R10.64], R4 ;  /* 0x000000040a007986 */ /* 0x000fe8000c101b04 */
[----:B------:R-:W2:Y:S04]  /*0840*/  LDG.E.64 R12, desc[UR4][R12.64] ;  /* 0x000000040c0c7981 */ /* 0x000ea8000c1e1b00 */
[----:B------:R-:W2:Y:S01]  /*0850*/  LDG.E.64 R18, desc[UR4][R16.64] ;  /* 0x0000000410127981 */ /* 0x000ea2000c1e1b00 */
[----:B------:R-:W-:-:S04]  /*0860*/  IADD3 R2, P0, PT, R2, UR10, RZ ;  /* 0x0000000a02027c10 */ /* 0x000fc8000ff1e0ff */
[----:B------:R-:W-:Y:S01]  /*0870*/  IADD3.X R3, PT, PT, R3, UR11, RZ, P0, !PT ;  /* 0x0000000b03037c10 */ /* 0x000fe200087fe4ff */
[----:B--2---:R-:W-:-:S07]  /*0880*/  DFMA R18, R12, UR12, R18 ;  /* 0x0000000c0c127c2b */ /* 0x004fce0008000012 */
[----:B------:R-:W-:Y:S04]  /*0890*/  STG.E.64 desc[UR4][R16.64], R18 ;  /* 0x0000001210007986 */ /* 0x000fe8000c101b04 */
[----:B0-----:R-:W2:Y:S04]  /*08a0*/  LDG.E.64 R6, desc[UR4][R6.64] ;  /* 0x0000000406067981 */ /* 0x001ea8000c1e1b00 */
[----:B------:R-:W2:Y:S02]  /*08b0*/  LDG.E.64 R8, desc[UR4][R2.64] ;  /* 0x0000000402087981 */ /* 0x000ea4000c1e1b00 */
[----:B--2---:R-:W-:-:S07]  /*08c0*/  DFMA R8, R6, UR12, R8 ;  /* 0x0000000c06087c2b */ /* 0x004fce0008000008 */
[----:B------:R-:W-:Y:S01]  /*08d0*/  STG.E.64 desc[UR4][R2.64], R8 ;  /* 0x0000000802007986 */ /* 0x000fe2000c101b04 */
[----:B------:R-:W-:Y:S05]  /*08e0*/  EXIT ;  /* 0x000000000000794d */ /* 0x000fea0003800000 */
        .weak           $__internal_0_$__cuda_sm20_div_rn_f64_full
        .type           $__internal_0_$__cuda_sm20_div_rn_f64_full,@function
        .size           $__internal_0_$__cuda_sm20_div_rn_f64_full,(.L_x_109 - $__internal_0_$__cuda_sm20_div_rn_f64_full)
$__internal_0_$__cuda_sm20_div_rn_f64_full:
[C---:B------:R-:W-:Y:S01]  /*08f0*/  FSETP.GEU.AND P0, PT, |R9|.reuse, 1.469367938527859385e-39, PT ;  /* 0x001000000900780b */ /* 0x040fe20003f0e200 */
[--C-:B------:R-:W-:Y:S01]  /*0900*/  IMAD.MOV.U32 R8, RZ, RZ, R6.reuse ;  /* 0x000000ffff087224 */ /* 0x100fe200078e0006 */
[C---:B------:R-:W-:Y:S01]  /*0910*/  LOP3.LUT R10, R9.reuse, 0x800fffff, RZ, 0xc0, !PT ;  /* 0x800fffff090a7812 */ /* 0x040fe200078ec0ff */
[----:B------:R-:W-:Y:S01]  /*0920*/  IMAD.MOV.U32 R7, RZ, RZ, R5 ;  /* 0x000000ffff077224 */ /* 0x000fe200078e0005 */
[----:B------:R-:W-:Y:S01]  /*0930*/  LOP3.LUT R27, R9, 0x7ff00000, RZ, 0xc0, !PT ;  /* 0x7ff00000091b7812 */ /* 0x000fe200078ec0ff */
[----:B------:R-:W-:Y:S01]  /*0940*/  IMAD.MOV.U32 R20, RZ, RZ, 0x1 ;  /* 0x00000001ff147424 */ /* 0x000fe200078e00ff */
[----:B------:R-:W-:Y:S01]  /*0950*/  LOP3.LUT R11, R10, 0x3ff00000, RZ, 0xfc, !PT ;  /* 0x3ff000000a0b7812 */ /* 0x000fe200078efcff */
[----:B------:R-:W-:Y:S01]  /*0960*/  IMAD.MOV.U32 R10, RZ, RZ, R6 ;  /* 0x000000ffff0a7224 */ /* 0x000fe200078e0006 */
[C---:B------:R-:W-:Y:S01]  /*0970*/  FSETP.GEU.AND P2, PT, |R7|.reuse, 1.469367938527859385e-39, PT ;  /* 0x001000000700780b */ /* 0x040fe20003f4e200 */
[----:B------:R-:W-:Y:S01]  /*0980*/  IMAD.MOV.U32 R6, RZ, RZ, R4 ;  /* 0x000000ffff067224 */ /* 0x000fe200078e0004 */
[----:B------:R-:W-:Y:S01]  /*0990*/  LOP3.LUT R4, R7, 0x7ff00000, RZ, 0xc0, !PT ;  /* 0x7ff0000007047812 */ /* 0x000fe200078ec0ff */
[----:B------:R-:W-:Y:S02]  /*09a0*/  BSSY.RECONVERGENT B1, `(.L_x_6) ;  /* 0x000004f000017945 */ /* 0x000fe40003800200 */
[----:B------:R-:W-:Y:S01]  /*09b0*/  @!P0 DMUL R10, R8, 8.98846567431157953865e+307 ;  /* 0x7fe00000080a8828 */ /* 0x000fe20000000000 */
[----:B------:R-:W-:Y:S01]  /*09c0*/  ISETP.GE.U32.AND P1, PT, R4, R27, PT ;  /* 0x0000001b0400720c */ /* 0x000fe20003f26070 */
[----:B------:R-:W-:-:S04]  /*09d0*/  IMAD.MOV.U32 R26, RZ, RZ, R4 ;  /* 0x000000ffff1a7224 */ /* 0x000fc800078e0004 */
[----:B------:R-:W0:Y:S02]  /*09e0*/  MUFU.RCP64H R21, R11 ;  /* 0x0000000b00157308 */ /* 0x000e240000001800 */
[----:B------:R-:W-:Y:S02]  /*09f0*/  @!P2 LOP3.LUT R5, R9, 0x7ff00000, RZ, 0xc0, !PT ;  /* 0x7ff000000905a812 */ /* 0x000fe400078ec0ff */
[----:B------:R-:W-:Y:S02]  /*0a00*/  @!P0 LOP3.LUT R27, R11, 0x7ff00000, RZ, 0xc0, !PT ;  /* 0x7ff000000b1b8812 */ /* 0x000fe400078ec0ff */
[----:B------:R-:W-:Y:S01]  /*0a10*/  @!P2 ISETP.GE.U32.AND P3, PT, R4, R5, PT ;  /* 0x000000050400a20c */ /* 0x000fe20003f66070 */
[----:B------:R-:W-:-:S05]  /*0a20*/  IMAD.MOV.U32 R5, RZ, RZ, 0x1ca00000 ;  /* 0x1ca00000ff057424 */ /* 0x000fca00078e00ff */
[----:B------:R-:W-:-:S04]  /*0a30*/  @!P2 SEL R23, R5, 0x63400000, !P3 ;  /* 0x634000000517a807 */ /* 0x000fc80005800000 */
[----:B------:R-:W-:Y:S01]  /*0a40*/  @!P2 LOP3.LUT R24, R23, 0x80000000, R7, 0xf8, !PT ;  /* 0x800000001718a812 */ /* 0x000fe200078ef807 */
[----:B0-----:R-:W-:-:S03]  /*0a50*/  DFMA R18, R20, -R10, 1 ;  /* 0x3ff000001412742b */ /* 0x001fc6000000080a */
[----:B------:R-:W-:Y:S01]  /*0a60*/  @!P2 LOP3.LUT R25, R24, 0x100000, RZ, 0xfc, !PT ;  /* 0x001000001819a812 */ /* 0x000fe200078efcff */
[----:B------:R-:W-:-:S04]  /*0a70*/  @!P2 IMAD.MOV.U32 R24, RZ, RZ, RZ ;  /* 0x000000ffff18a224 */ /* 0x000fc800078e00ff */
[----:B------:R-:W-:-:S08]  /*0a80*/  DFMA R18, R18, R18, R18 ;  /* 0x000000121212722b */ /* 0x000fd00000000012 */
[----:B------:R-:W-:Y:S01]  /*0a90*/  DFMA R20, R20, R18, R20 ;  /* 0x000000121414722b */ /* 0x000fe20000000014 */
[----:B------:R-:W-:Y:S01]  /*0aa0*/  SEL R19, R5, 0x63400000, !P1 ;  /* 0x6340000005137807 */ /* 0x000fe20004800000 */
[----:B------:R-:W-:-:S03]  /*0ab0*/  IMAD.MOV.U32 R18, RZ, RZ, R6 ;  /* 0x000000ffff127224 */ /* 0x000fc600078e0006 */
[----:B------:R-:W-:-:S03]  /*0ac0*/  LOP3.LUT R19, R19, 0x800fffff, R7, 0xf8, !PT ;  /* 0x800fffff13137812 */ /* 0x000fc600078ef807 */
[----:B------:R-:W-:-:S03]  /*0ad0*/  DFMA R22, R20, -R10, 1 ;  /* 0x3ff000001416742b */ /* 0x000fc6000000080a */
[----:B------:R-:W-:-:S05]  /*0ae0*/  @!P2 DFMA R18, R18, 2, -R24 ;  /* 0x400000001212a82b */ /* 0x000fca0000000818 */
[----:B------:R-:W-:-:S05]  /*0af0*/  DFMA R22, R20, R22, R20 ;  /* 0x000000161416722b */ /* 0x000fca0000000014 */
[----:B------:R-:W-:-:S03]  /*0b00*/  @!P2 LOP3.LUT R26, R19, 0x7ff00000, RZ, 0xc0, !PT ;  /* 0x7ff00000131aa812 */ /* 0x000fc600078ec0ff */
[----:B------:R-:W-:Y:S02]  /*0b10*/  DMUL R20, R22, R18 ;  /* 0x0000001216147228 */ /* 0x000fe40000000000 */
[----:B------:R-:W-:-:S05]  /*0b20*/  VIADD R28, R26, 0xffffffff ;  /* 0xffffffff1a1c7836 */ /* 0x000fca0000000000 */
[----:B------:R-:W-:Y:S01]  /*0b30*/  ISETP.GT.U32.AND P0, PT, R28, 0x7feffffe, PT ;  /* 0x7feffffe1c00780c */ /* 0x000fe20003f04070 */
[----:B------:R-:W-:Y:S01]  /*0b40*/  VIADD R28, R27, 0xffffffff ;  /* 0xffffffff1b1c7836 */ /* 0x000fe20000000000 */
[----:B------:R-:W-:-:S04]  /*0b50*/  DFMA R24, R20, -R10, R18 ;  /* 0x8000000a1418722b */ /* 0x000fc80000000012 */
[----:B------:R-:W-:-:S04]  /*0b60*/  ISETP.GT.U32.OR P0, PT, R28, 0x7feffffe, P0 ;  /* 0x7feffffe1c00780c */ /* 0x000fc80000704470 */
[----:B------:R-:W-:-:S09]  /*0b70*/  DFMA R24, R22, R24, R20 ;  /* 0x000000181618722b */ /* 0x000fd20000000014 */
[----:B------:R-:W-:Y:S05]  /*0b80*/  @P0 BRA `(.L_x_7) ;  /* 0x00000000006c0947 */ /* 0x000fea0003800000 */
[----:B------:R-:W-:Y:S01]  /*0b90*/  LOP3.LUT R7, R9, 0x7ff00000, RZ, 0xc0, !PT ;  /* 0x7ff0000009077812 */ /* 0x000fe200078ec0ff */
[----:B------:R-:W-:-:S03]  /*0ba0*/  IMAD.MOV.U32 R20, RZ, RZ, RZ ;  /* 0x000000ffff147224 */ /* 0x000fc600078e00ff */
[CC--:B------:R-:W-:Y:S02]  /*0bb0*/  VIADDMNMX R6, R4.reuse, -R7.reuse, 0xb9600000, !PT ;  /* 0xb960000004067446 */ /* 0x0c0fe40007800907 */
[----:B------:R-:W-:Y:S02]  /*0bc0*/  ISETP.GE.U32.AND P0, PT, R4, R7, PT ;  /* 0x000000070400720c */ /* 0x000fe40003f06070 */
[----:B------:R-:W-:Y:S02]  /*0bd0*/  VIMNMX R6, PT, PT, R6, 0x46a00000, PT ;  /* 0x46a0000006067848 */ /* 0x000fe40003fe0100 */
[----:B------:R-:W-:-:S05]  /*0be0*/  SEL R5, R5, 0x63400000, !P0 ;  /* 0x6340000005057807 */ /* 0x000fca0004000000 */
[----:B------:R-:W-:-:S04]  /*0bf0*/  IMAD.IADD R6, R6, 0x1, -R5 ;  /* 0x0000000106067824 */ /* 0x000fc800078e0a05 */
[----:B------:R-:W-:-:S06]  /*0c00*/  VIADD R21, R6, 0x7fe00000 ;  /* 0x7fe0000006157836 */ /* 0x000fcc0000000000 */
[----:B------:R-:W-:-:S10]  /*0c10*/  DMUL R4, R24, R20 ;  /* 0x0000001418047228 */ /* 0x000fd40000000000 */
[----:B------:R-:W-:-:S13]  /*0c20*/  FSETP.GTU.AND P0, PT, |R5|, 1.469367938527859385e-39, PT ;  /* 0x001000000500780b */ /* 0x000fda0003f0c200 */
[----:B------:R-:W-:Y:S05]  /*0c30*/  @P0 BRA `(.L_x_8) ;  /* 0x0000000000940947 */ /* 0x000fea0003800000 */
[----:B------:R-:W-:Y:S01]  /*0c40*/  DFMA R10, R24, -R10, R18 ;  /* 0x8000000a180a722b */ /* 0x000fe20000000012 */
[----:B------:R-:W-:-:S09]  /*0c50*/  IMAD.MOV.U32 R20, RZ, RZ, RZ ;  /* 0x000000ffff147224 */ /* 0x000fd200078e00ff */
[C---:B------:R-:W-:Y:S02]  /*0c60*/  FSETP.NEU.AND P0, PT, R11.reuse, RZ, PT ;  /* 0x000000ff0b00720b */ /* 0x040fe40003f0d000 */
[----:B------:R-:W-:-:S04]  /*0c70*/  LOP3.LUT R7, R11, 0x80000000, R9, 0x48, !PT ;  /* 0x800000000b077812 */ /* 0x000fc800078e4809 */
[----:B------:R-:W-:-:S07]  /*0c80*/  LOP3.LUT R21, R7, R21, RZ, 0xfc, !PT ;  /* 0x0000001507157212 */ /* 0x000fce00078efcff */
[----:B------:R-:W-:Y:S05]  /*0c90*/  @!P0 BRA `(.L_x_8) ;  /* 0x00000000007c8947 */ /* 0x000fea0003800000 */
[----:B------:R-:W-:Y:S01]  /*0ca0*/  IMAD.MOV R9, RZ, RZ, -R6 ;  /* 0x000000ffff097224 */ /* 0x000fe200078e0a06 */
[----:B------:R-:W-:Y:S01]  /*0cb0*/  DMUL.RP R20, R24, R20 ;  /* 0x0000001418147228 */ /* 0x000fe20000008000 */
[----:B------:R-:W-:-:S06]  /*0cc0*/  IMAD.MOV.U32 R8, RZ, RZ, RZ ;  /* 0x000000ffff087224 */ /* 0x000fcc00078e00ff */
[----:B------:R-:W-:-:S03]  /*0cd0*/  DFMA R8, R4, -R8, R24 ;  /* 0x800000080408722b */ /* 0x000fc60000000018 */
[----:B------:R-:W-:-:S03]  /*0ce0*/  LOP3.LUT R7, R21, R7, RZ, 0x3c, !PT ;  /* 0x0000000715077212 */ /* 0x000fc600078e3cff */
[----:B------:R-:W-:-:S04]  /*0cf0*/  IADD3 R8, PT, PT, -R6, -0x43300000, RZ ;  /* 0xbcd0000006087810 */ /* 0x000fc80007ffe1ff */
[----:B------:R-:W-:-:S04]  /*0d00*/  FSETP.NEU.AND P0, PT, |R9|, R8, PT ;  /* 0x000000080900720b */ /* 0x000fc80003f0d200 */
[----:B------:R-:W-:Y:S02]  /*0d10*/  FSEL R4, R20, R4, !P0 ;  /* 0x0000000414047208 */ /* 0x000fe40004000000 */
[----:B------:R-:W-:Y:S01]  /*0d20*/  FSEL R5, R7, R5, !P0 ;  /* 0x0000000507057208 */ /* 0x000fe20004000000 */
[----:B------:R-:W-:Y:S06]  /*0d30*/  BRA `(.L_x_8) ;  /* 0x0000000000547947 */ /* 0x000fec0003800000 */
.L_x_7:
[----:B------:R-:W-:-:S14]  /*0d40*/  DSETP.NAN.AND P0, PT, R6, R6, PT ;  /* 0x000000060600722a */ /* 0x000fdc0003f08000 */
[----:B------:R-:W-:Y:S05]  /*0d50*/  @P0 BRA `(.L_x_9) ;  /* 0x0000000000440947 */ /* 0x000fea0003800000 */
[----:B------:R-:W-:-:S14]  /*0d60*/  DSETP.NAN.AND P0, PT, R8, R8, PT ;  /* 0x000000080800722a */ /* 0x000fdc0003f08000 */
[----:B------:R-:W-:Y:S05]  /*0d70*/  @P0 BRA `(.L_x_10) ;  /* 0x0000000000300947 */ /* 0x000fea0003800000 */
[----:B------:R-:W-:Y:S01]  /*0d80*/  ISETP.NE.AND P0, PT, R26, R27, PT ;  /* 0x0000001b1a00720c */ /* 0x000fe20003f05270 */
[----:B------:R-:W-:Y:S02]  /*0d90*/  IMAD.MOV.U32 R4, RZ, RZ, 0x0 ;  /* 0x00000000ff047424 */ /* 0x000fe400078e00ff */
[----:B------:R-:W-:-:S10]  /*0da0*/  IMAD.MOV.U32 R5, RZ, RZ, -0x80000 ;  /* 0xfff80000ff057424 */ /* 0x000fd400078e00ff */
[----:B------:R-:W-:Y:S05]  /*0db0*/  @!P0 BRA `(.L_x_8) ;  /* 0x0000000000348947 */ /* 0x000fea0003800000 */
[----:B------:R-:W-:Y:S02]  /*0dc0*/  ISETP.NE.AND P0, PT, R26, 0x7ff00000, PT ;  /* 0x7ff000001a00780c */ /* 0x000fe40003f05270 */
[----:B------:R-:W-:Y:S02]  /*0dd0*/  LOP3.LUT R5, R7, 0x80000000, R9, 0x48, !PT ;  /* 0x8000000007057812 */ /* 0x000fe400078e4809 */
[----:B------:R-:W-:-:S13]  /*0de0*/  ISETP.EQ.OR P0, PT, R27, RZ, !P0 ;  /* 0x000000ff1b00720c */ /* 0x000fda0004702670 */
[----:B------:R-:W-:Y:S01]  /*0df0*/  @P0 LOP3.LUT R6, R5, 0x7ff00000, RZ, 0xfc, !PT ;  /* 0x7ff0000005060812 */ /* 0x000fe200078efcff */
[----:B------:R-:W-:Y:S02]  /*0e00*/  @!P0 IMAD.MOV.U32 R4, RZ, RZ, RZ ;  /* 0x000000ffff048224 */ /* 0x000fe400078e00ff */
[----:B------:R-:W-:Y:S02]  /*0e10*/  @P0 IMAD.MOV.U32 R4, RZ, RZ, RZ ;  /* 0x000000ffff040224 */ /* 0x000fe400078e00ff */
[----:B------:R-:W-:Y:S01]  /*0e20*/  @P0 IMAD.MOV.U32 R5, RZ, RZ, R6 ;  /* 0x000000ffff050224 */ /* 0x000fe200078e0006 */
[----:B------:R-:W-:Y:S06]  /*0e30*/  BRA `(.L_x_8) ;  /* 0x0000000000147947 */ /* 0x000fec0003800000 */
.L_x_10:
[----:B------:R-:W-:Y:S01]  /*0e40*/  LOP3.LUT R5, R9, 0x80000, RZ, 0xfc, !PT ;  /* 0x0008000009057812 */ /* 0x000fe200078efcff */
[----:B------:R-:W-:Y:S01]  /*0e50*/  IMAD.MOV.U32 R4, RZ, RZ, R8 ;  /* 0x000000ffff047224 */ /* 0x000fe200078e0008 */
[----:B------:R-:W-:Y:S06]  /*0e60*/  BRA `(.L_x_8) ;  /* 0x0000000000087947 */ /* 0x000fec0003800000 */
.L_x_9:
[----:B------:R-:W-:Y:S01]  /*0e70*/  LOP3.LUT R5, R7, 0x80000, RZ, 0xfc, !PT ;  /* 0x0008000007057812 */ /* 0x000fe200078efcff */
[----:B------:R-:W-:-:S07]  /*0e80*/  IMAD.MOV.U32 R4, RZ, RZ, R6 ;  /* 0x000000ffff047224 */ /* 0x000fce00078e0006 */
.L_x_8:
[----:B------:R-:W-:Y:S05]  /*0e90*/  BSYNC.RECONVERGENT B1 ;  /* 0x0000000000017941 */ /* 0x000fea0003800200 */
.L_x_6:
[----:B------:R-:W-:Y:S02]  /*0ea0*/  IMAD.MOV.U32 R6, RZ, RZ, R4 ;  /* 0x000000ffff067224 */ /* 0x000fe400078e0004 */
[----:B------:R-:W-:Y:S02]  /*0eb0*/  IMAD.MOV.U32 R7, RZ, RZ, R5 ;  /* 0x000000ffff077224 */ /* 0x000fe400078e0005 */
[----:B------:R-:W-:Y:S02]  /*0ec0*/  IMAD.MOV.U32 R4, RZ, RZ, R0 ;  /* 0x000000ffff047224 */ /* 0x000fe400078e0000 */
[----:B------:R-:W-:-:S04]  /*0ed0*/  IMAD.MOV.U32 R5, RZ, RZ, 0x0 ;  /* 0x00000000ff057424 */ /* 0x000fc800078e00ff */
[----:B------:R-:W-:Y:S05]  /*0ee0*/  RET.REL.NODEC R4 `(_Z19update_position_gpumdPdS_S_S_S_S_S_S_S_S_) ;  /* 0xfffffff004447950 */ /* 0x000fea0003c3ffff */
.L_x_11:
[----:B------:R-:W-:-:S00]  /*0ef0*/  BRA `(.L_x_11) ;  /* 0xfffffffc00fc7947 */ /* 0x000fc0000383ffff */
[----:B------:R-:W-:-:S00]  /*0f00*/  NOP ;  /* 0x0000000000007918 */ /* 0x000fc00000000000 */
[----:B------:R-:W-:-:S00]  /*0f10*/  NOP ;  /* 0x0000000000007918 */ /* 0x000fc00000000000 */
[----:B------:R-:W-:-:S00]  /*0f20*/  NOP ;  /* 0x0000000000007918 */ /* 0x000fc00000000000 */
[----:B------:R-:W-:-:S00]  /*0f30*/  NOP ;  /* 0x0000000000007918 */ /* 0x000fc00000000000 */
[----:B------:R-:W-:-:S00]  /*0f40*/  NOP ;  /* 0x0000000000007918 */ /* 0x000fc00000000000 */
[----:B------:R-:W-:-:S00]  /*0f50*/  NOP ;  /* 0x0000000000007918 */ /* 0x000fc00000000000 */
[----:B------:R-:W-:-:S00]  /*0f60*/  NOP ;  /* 0x0000000000007918 */ /* 0x000fc00000000000 */
[----:B------:R-:W-:-:S00]  /*0f70*/  NOP ;  /* 0x0000000000007918 */ /* 0x000fc00000000000 */
.L_x_109:


//--------------------- .text._Z17update_forces_gpumdPdS_S_S_S_S_S_ --------------------------
	.section	.text._Z17update_forces_gpumdPdS_S_S_S_S_S_,"ax",@progbits
	.align	128
        .global         _Z17update_forces_gpumdPdS_S_S_S_S_S_
        .type           _Z17update_forces_gpumdPdS_S_S_S_S_S_,@function
        .size           _Z17update_forces_gpumdPdS_S_S_S_S_S_,(.L_x_111 - _Z17update_forces_gpumdPdS_S_S_S_S_S_)
        .other          _Z17update_forces_gpumdPdS_S_S_S_S_S_,@"STO_CUDA_ENTRY STV_DEFAULT"
_Z17update_forces_gpumdPdS_S_S_S_S_S_:
.text._Z17update_forces_gpumdPdS_S_S_S_S_S_:
        /* <DEDUP_REMOVED lines=13> */
[----:B------:R-:W1:Y:S01]  /*00d0*/  LDCU.128 UR12, c[0x0][0x3a0] ;  /* 0x00007400ff0c77ac */ /* 0x000e620008000c00 */
[----:B------:R-:W2:Y:S02]  /*00e0*/  LDCU.64 UR16, c[0x0][0x358] ;  /* 0x00006b00ff1077ac */ /* 0x000ea40008000a00 */
[C---:B0-----:R-:W-:Y:S02]  /*00f0*/  IADD3 R32, P0, PT, R28.reuse, UR10, RZ ;  /* 0x0000000a1c207c10 */ /* 0x041fe4000ff1e0ff */
[C---:B-1----:R-:W-:Y:S02]  /*0100*/  IADD3 R30, P1, PT, R28.reuse, UR12, RZ ;  /* 0x0000000c1c1e7c10 */ /* 0x042fe4000ff3e0ff */
[----:B------:R-:W-:-:S02]  /*0110*/  IADD3 R28, P2, PT, R28, UR14, RZ ;  /* 0x0000000e1c1c7c10 */ /* 0x000fc4000ff5e0ff */
[C---:B------:R-:W-:Y:S02]  /*0120*/  IADD3.X R33, PT, PT, R0.reuse, UR11, RZ, P0, !PT ;  /* 0x0000000b00217c10 */ /* 0x040fe400087fe4ff */
[C---:B------:R-:W-:Y:S02]  /*0130*/  IADD3.X R31, PT, PT, R0.reuse, UR13, RZ, P1, !PT ;  /* 0x0000000d001f7c10 */ /* 0x040fe40008ffe4ff */
[----:B------:R-:W-:Y:S02]  /*0140*/  IADD3.X R29, PT, PT, R0, UR15, RZ, P2, !PT ;  /* 0x0000000f001d7c10 */ /* 0x000fe400097fe4ff */
[----:B--2---:R-:W5:Y:S04]  /*0150*/  LDG.E.64 R32, desc[UR16][R32.64] ;  /* 0x0000001020207981 */ /* 0x004f68000c1e1b00 */
[----:B------:R-:W5:Y:S04]  /*0160*/  LDG.E.64 R30, desc[UR16][R30.64] ;  /* 0x000000101e1e7981 */ /* 0x000f68000c1e1b00 */
[----:B------:R-:W5:Y:S01]  /*0170*/  LDG.E.64 R28, desc[UR16][R28.64] ;  /* 0x000000101c1c7981 */ /* 0x000f62000c1e1b00 */
[----:B------:R-:W-:Y:S01]  /*0180*/  UISETP.GE.U32.AND UP0, UPT, UR6, 0x4, UPT ;  /* 0x000000040600788c */ /* 0x000fe2000bf06070 */
[----:B------:R-:W-:Y:S01]  /*0190*/  IMAD.MOV.U32 R0, RZ, RZ, RZ ;  /* 0x000000ffff007224 */ /* 0x000fe200078e00ff */
[----:B------:R-:W-:Y:S01]  /*01a0*/  CS2R R26, SRZ ;  /* 0x00000000001a7805 */ /* 0x000fe2000001ff00 */
[----:B------:R-:W-:Y:S01]  /*01b0*/  IMAD.MOV.U32 R2, RZ, RZ, RZ ;  /* 0x000000ffff027224 */ /* 0x000fe200078e00ff */
[----:B------:R-:W-:Y:S01]  /*01c0*/  UISETP.GE.U32.AND.EX UP0, UPT, UR7, URZ, UPT, UP0 ;  /* 0x000000ff0700728c */ /* 0x000fe2000bf06100 */
[----:B------:R-:W-:-:S02]  /*01d0*/  CS2R R24, SRZ ;  /* 0x0000000000187805 */ /* 0x000fc4000001ff00 */
[----:B------:R-:W-:-:S06]  /*01e0*/  CS2R R22, SRZ ;  /* 0x0000000000167805 */ /* 0x000fcc000001ff00 */
[----:B------:R-:W-:Y:S05]  /*01f0*/  BRA.U !UP0, `(.L_x_12) ;  /* 0x0000002908087547 */ /* 0x000fea000b800000 */
[----:B------:R-:W0:Y:S01]  /*0200*/  LDCU.64 UR4, c[0x0][0x390] ;  /* 0x00007200ff0477ac */ /* 0x000e220008000a00 */
[----:B------:R-:W-:Y:S01]  /*0210*/  IMAD.MOV.U32 R2, RZ, RZ, R4 ;  /* 0x000000ffff027224 */ /* 0x000fe200078e0004 */
[----:B------:R-:W-:Y:S02]  /*0220*/  MOV R0, R3 ;  /* 0x0000000300007202 */ /* 0x000fe40000000f00 */
[----:B------:R-:W-:Y:S01]  /*0230*/  CS2R R26, SRZ ;  /* 0x00000000001a7805 */ /* 0x000fe2000001ff00 */
[----:B------:R-:W-:Y:S02]  /*0240*/  UIADD3 UR8, UP2, UPT, UR12, 0x10, URZ ;  /* 0x000000100c087890 */ /* 0x000fe4000ff5e0ff */
[----:B------:R-:W-:Y:S02]  /*0250*/  UIADD3 UR6, UP1, UPT, UR14, 0x10, URZ ;  /* 0x000000100e067890 */ /* 0x000fe4000ff3e0ff */
[----:B------:R-:W-:Y:S02]  /*0260*/  UIADD3 UR10, UP0, UPT, UR10, 0x10, URZ ;  /* 0x000000100a0a7890 */ /* 0x000fe4000ff1e0ff */
[----:B------:R-:W-:Y:S01]  /*0270*/  UIADD3.X UR9, UPT, UPT, URZ, UR13, URZ, UP2, !UPT ;  /* 0x0000000dff097290 */ /* 0x000fe200097fe4ff */
[----:B------:R-:W-:Y:S01]  /*0280*/  IMAD.U32 R18, RZ, RZ, UR8 ;  /* 0x00000008ff127e24 */ /* 0x000fe2000f8e00ff */
[----:B------:R-:W-:Y:S01]  /*0290*/  UIADD3.X UR7, UPT, UPT, URZ, UR15, URZ, UP1, !UPT ;  /* 0x0000000fff077290 */ /* 0x000fe20008ffe4ff */
[----:B------:R-:W-:Y:S01]  /*02a0*/  IMAD.U32 R16, RZ, RZ, UR6 ;  /* 0x00000006ff107e24 */ /* 0x000fe2000f8e00ff */
[----:B------:R-:W-:Y:S01]  /*02b0*/  UIADD3.X UR11, UPT, UPT, URZ, UR11, URZ, UP0, !UPT ;  /* 0x0000000bff0b7290 */ /* 0x000fe200087fe4ff */
[----:B------:R-:W-:Y:S01]  /*02c0*/  IMAD.U32 R20, RZ, RZ, UR10 ;  /* 0x0000000aff147e24 */ /* 0x000fe2000f8e00ff */
[----:B------:R-:W-:Y:S01]  /*02d0*/  MOV R19, UR9 ;  /* 0x0000000900137c02 */ /* 0x000fe20008000f00 */
[----:B------:R-:W1:Y:S01]  /*02e0*/  LDCU.64 UR14, c[0x0][0x388] ;  /* 0x00007100ff0e77ac */ /* 0x000e620008000a00 */
[----:B------:R-:W-:-:S02]  /*02f0*/  IMAD.U32 R17, RZ, RZ, UR7 ;  /* 0x00000007ff117e24 */ /* 0x000fc4000f8e00ff */
[----:B------:R-:W-:Y:S01]  /*0300*/  IMAD.U32 R21, RZ, RZ, UR11 ;  /* 0x0000000bff157e24 */ /* 0x000fe2000f8e00ff */
[----:B0-----:R-:W-:Y:S01]  /*0310*/  UIADD3 UR4, UP2, UPT, UR4, 0x10, URZ ;  /* 0x0000001004047890 */ /* 0x001fe2000ff5e0ff */
[----:B------:R-:W0:Y:S03]  /*0320*/  LDCU.64 UR18, c[0x0][0x390] ;  /* 0x00007200ff1277ac */ /* 0x000e260008000a00 */
[----:B------:R-:W-:Y:S02]  /*0330*/  UIADD3.X UR5, UPT, UPT, URZ, UR5, URZ, UP2, !UPT ;  /* 0x00000005ff057290 */ /* 0x000fe400097fe4ff */
[----:B------:R-:W-:Y:S01]  /*0340*/  IMAD.U32 R14, RZ, RZ, UR4 ;  /* 0x00000004ff0e7e24 */ /* 0x000fe2000f8e00ff */
[----:B------:R-:W2:Y:S03]  /*0350*/  LDCU.64 UR12, c[0x0][0x380] ;  /* 0x00007000ff0c77ac */ /* 0x000ea60008000a00 */
[----:B------:R-:W-:Y:S01]  /*0360*/  IMAD.U32 R15, RZ, RZ, UR5 ;  /* 0x00000005ff0f7e24 */ /* 0x000fe2000f8e00ff */
[----:B------:R-:W-:Y:S01]  /*0370*/  UMOV UR4, URZ ;  /* 0x000000ff00047c82 */ /* 0x000fe20008000000 */
[----:B------:R-:W-:-:S05]  /*0380*/  UMOV UR5, URZ ;  /* 0x000000ff00057c82 */ /* 0x000fca0008000000 */
.L_x_61:
[----:B------:R-:W-:Y:S01]  /*0390*/  ISETP.NE.U32.AND P0, PT, R2, RZ, PT ;  /* 0x000000ff0200720c */ /* 0x000fe20003f05070 */
[----:B------:R-:W-:Y:S03]  /*03a0*/  BSSY.RECONVERGENT B1, `(.L_x_13) ;  /* 0x0000092000017945 */ /* 0x000fe60003800200 */
[----:B------:R-:W-:-:S13]  /*03b0*/  ISETP.NE.AND.EX P0, PT, R0, RZ, PT, P0 ;  /* 0x000000ff0000720c */ /* 0x000fda0003f05300 */
[----:B------:R-:W-:Y:S05]  /*03c0*/  @!P0 BRA `(.L_x_14) ;  /* 0x00000008003c8947 */ /* 0x000fea0003800000 */
[----:B------:R-:W3:Y:S04]  /*03d0*/  LDG.E.64 R38, desc[UR16][R18.64+-0x10] ;  /* 0xfffff01012267981 */ /* 0x000ee8000c1e1b00 */
[----:B------:R-:W4:Y:S04]  /*03e0*/  LDG.E.64 R44, desc[UR16][R20.64+-0x10] ;  /* 0xfffff010142c7981 */ /* 0x000f28000c1e1b00 */
[----:B------:R-:W2:Y:S01]  /*03f0*/  LDG.E.64 R36, desc[UR16][R16.64+-0x10] ;  /* 0xfffff01010247981 */ /* 0x000ea2000c1e1b00 */
[----:B------:R-:W-:Y:S01]  /*0400*/  MOV R8, 0x0 ;  /* 0x0000000000087802 */ /* 0x000fe20000000f00 */
[----:B------:R-:W-:Y:S01]  /*0410*/  IMAD.MOV.U32 R9, RZ, RZ, 0x3fd80000 ;  /* 0x3fd80000ff097424 */ /* 0x000fe200078e00ff */
[----:B------:R-:W-:Y:S01]  /*0420*/  BSSY.RECONVERGENT B2, `(.L_x_15) ;  /* 0x0000021000027945 */ /* 0x000fe20003800200 */
[----:B---3-5:R-:W-:-:S02]  /*0430*/  DADD R38, -R30, R38 ;  /* 0x000000001e267229 */ /* 0x028fc40000000126 */
[----:B----4-:R-:W-:-:S06]  /*0440*/  DADD R44, -R32, R44 ;  /* 0x00000000202c7229 */ /* 0x010fcc000000012c */
[----:B------:R-:W-:Y:S02]  /*0450*/  DMUL R6, R38, R38 ;  /* 0x0000002626067228 */ /* 0x000fe40000000000 */
[----:B--2---:R-:W-:-:S06]  /*0460*/  DADD R36, -R28, R36 ;  /* 0x000000001c247229 */ /* 0x004fcc0000000124 */
[----:B------:R-:W-:-:S08]  /*0470*/  DFMA R6, R44, R44, R6 ;  /* 0x0000002c2c06722b */ /* 0x000fd00000000006 */
[----:B------:R-:W-:-:S06]  /*0480*/  DFMA R34, R36, R36, R6 ;  /* 0x000000242422722b */ /* 0x000fcc0000000006 */
[----:B------:R-:W2:Y:S04]  /*0490*/  MUFU.RSQ64H R41, R35 ;  /* 0x0000002300297308 */ /* 0x000ea80000001c00 */
[----:B------:R-:W-:-:S05]  /*04a0*/  VIADD R40, R35, 0xfcb00000 ;  /* 0xfcb0000023287836 */ /* 0x000fca0000000000 */
[----:B------:R-:W-:Y:S01]  /*04b0*/  ISETP.GE.U32.AND P0, PT, R40, 0x7ca00000, PT ;  /* 0x7ca000002800780c */ /* 0x000fe20003f06070 */
[----:B--2---:R-:W-:-:S08]  /*04c0*/  DMUL R6, R40, R40 ;  /* 0x0000002828067228 */ /* 0x004fd00000000000 */
[----:B------:R-:W-:-:S08]  /*04d0*/  DFMA R6, R34, -R6, 1 ;  /* 0x3ff000002206742b */ /* 0x000fd00000000806 */
[----:B------:R-:W-:Y:S02]  /*04e0*/  DFMA R8, R6, R8, 0.5 ;  /* 0x3fe000000608742b */ /* 0x000fe40000000008 */
[----:B------:R-:W-:-:S08]  /*04f0*/  DMUL R6, R40, R6 ;  /* 0x0000000628067228 */ /* 0x000fd00000000000 */
[----:B------:R-:W-:-:S08]  /*0500*/  DFMA R6, R8, R6, R40 ;  /* 0x000000060806722b */ /* 0x000fd00000000028 */
[----:B------:R-:W-:Y:S02]  /*0510*/  DMUL R10, R34, R6 ;  /* 0x00000006220a7228 */ /* 0x000fe40000000000 */
[----:B------:R-:W-:Y:S02]  /*0520*/  VIADD R13, R7, 0xfff00000 ;  /* 0xfff00000070d7836 */ /* 0x000fe40000000000 */
[----:B------:R-:W-:-:S04]  /*0530*/  IMAD.MOV.U32 R12, RZ, RZ, R6 ;  /* 0x000000ffff0c7224 */ /* 0x000fc800078e0006 */
[----:B------:R-:W-:-:S08]  /*0540*/  DFMA R8, R10, -R10, R34 ;  /* 0x8000000a0a08722b */ /* 0x000fd00000000022 */
[----:B------:R-:W-:Y:S01]  /*0550*/  DFMA R52, R8, R12, R10 ;  /* 0x0000000c0834722b */ /* 0x000fe2000000000a */
[----:B------:R-:W-:Y:S10]  /*0560*/  @!P0 BRA `(.L_x_16) ;  /* 0x0000000000308947 */ /* 0x000ff40003800000 */
[----:B------:R-:W-:Y:S01]  /*0570*/  IMAD.MOV.U32 R7, RZ, RZ, R8 ;  /* 0x000000ffff077224 */ /* 0x000fe200078e0008 */
[----:B------:R-:W-:Y:S01]  /*0580*/  MOV R8, R9 ;  /* 0x0000000900087202 */ /* 0x000fe20000000f00 */
[----:B------:R-:W-:Y:S01]  /*0590*/  IMAD.MOV.U32 R9, RZ, RZ, R10 ;  /* 0x000000ffff097224 */ /* 0x000fe200078e000a */
[----:B------:R-:W-:Y:S01]  /*05a0*/  MOV R5, 0x610 ;  /* 0x0000061000057802 */ /* 0x000fe20000000f00 */
[----:B------:R-:W-:Y:S02]  /*05b0*/  IMAD.MOV.U32 R10, RZ, RZ, R11 ;  /* 0x000000ffff0a7224 */ /* 0x000fe400078e000b */
[----:B------:R-:W-:Y:S02]  /*05c0*/  IMAD.MOV.U32 R11, RZ, RZ, R40 ;  /* 0x000000ffff0b7224 */ /* 0x000fe400078e0028 */
[----:B------:R-:W-:Y:S01]  /*05d0*/  IMAD.MOV.U32 R12, RZ, RZ, R13 ;  /* 0x000000ffff0c7224 */ /* 0x000fe200078e000d */
[----:B------:R-:W-:Y:S01]  /*05e0*/  MOV R13, R34 ;  /* 0x00000022000d7202 */ /* 0x000fe20000000f00 */
[----:B------:R-:W-:-:S07]  /*05f0*/  IMAD.MOV.U32 R40, RZ, RZ, R35 ;  /* 0x000000ffff287224 */ /* 0x000fce00078e0023 */
[----:B01----:R-:W-:Y:S05]  /*0600*/  CALL.REL.NOINC `($__internal_2_$__cuda_sm20_dsqrt_rn_f64_mediumpath_v1) ;  /* 0x0000004800c47944 */ /* 0x003fea0003c00000 */
[----:B------:R-:W-:Y:S02]  /*0610*/  IMAD.MOV.U32 R52, RZ, RZ, R6 ;  /* 0x000000ffff347224 */ /* 0x000fe400078e0006 */
[----:B------:R-:W-:-:S07]  /*0620*/  IMAD.MOV.U32 R53, RZ, RZ, R7 ;  /* 0x000000ffff357224 */ /* 0x000fce00078e0007 */
.L_x_16:
[----:B01----:R-:W-:Y:S05]  /*0630*/  BSYNC.RECONVERGENT B2 ;  /* 0x0000000000027941 */ /* 0x003fea0003800200 */
.L_x_15:
[----:B------:R-:W0:Y:S01]  /*0640*/  MUFU.RCP64H R7, R53 ;  /* 0x0000003500077308 */ /* 0x000e220000001800 */
[----:B------:R-:W-:Y:S01]  /*0650*/  IMAD.MOV.U32 R6, RZ, RZ, 0x1 ;  /* 0x00000001ff067424 */ /* 0x000fe200078e00ff */
[----:B------:R-:W-:Y:S01]  /*0660*/  FSETP.GEU.AND P1, PT, |R45|, 6.5827683646048100446e-37, PT ;  /* 0x036000002d00780b */ /* 0x000fe20003f2e200 */
[----:B------:R-:W-:Y:S04]  /*0670*/  BSSY.RECONVERGENT B2, `(.L_x_17) ;  /* 0x0000014000027945 */ /* 0x000fe80003800200 */
[----:B0-----:R-:W-:-:S08]  /*0680*/  DFMA R8, R6, -R52, 1 ;  /* 0x3ff000000608742b */ /* 0x001fd00000000834 */
[----:B------:R-:W-:-:S08]  /*0690*/  DFMA R8, R8, R8, R8 ;  /* 0x000000080808722b */ /* 0x000fd00000000008 */
[----:B------:R-:W-:-:S08]  /*06a0*/  DFMA R8, R6, R8, R6 ;  /* 0x000000080608722b */ /* 0x000fd00000000006 */
[----:B------:R-:W-:-:S08]  /*06b0*/  DFMA R6, R8, -R52, 1 ;  /* 0x3ff000000806742b */ /* 0x000fd00000000834 */
[----:B------:R-:W-:-:S08]  /*06c0*/  DFMA R6, R8, R6, R8 ;  /* 0x000000060806722b */ /* 0x000fd00000000008 */
[----:B------:R-:W-:-:S08]  /*06d0*/  DMUL R50, R44, R6 ;  /* 0x000000062c327228 */ /* 0x000fd00000000000 */
[----:B------:R-:W-:-:S08]  /*06e0*/  DFMA R8, R50, -R52, R44 ;  /* 0x800000343208722b */ /* 0x000fd0000000002c */
[----:B------:R-:W-:-:S10]  /*06f0*/  DFMA R50, R6, R8, R50 ;  /* 0x000000080632722b */ /* 0x000fd40000000032 */
[----:B------:R-:W-:-:S05]  /*0700*/  FFMA R5, RZ, R53, R51 ;  /* 0x00000035ff057223 */ /* 0x000fca0000000033 */
[----:B------:R-:W-:-:S13]  /*0710*/  FSETP.GT.AND P0, PT, |R5|, 1.469367938527859385e-39, PT ;  /* 0x001000000500780b */ /* 0x000fda0003f04200 */
[----:B------:R-:W-:Y:S05]  /*0720*/  @P0 BRA P1, `(.L_x_18) ;  /* 0x0000000000200947 */ /* 0x000fea0000800000 */
[----:B------:R-:W-:Y:S01]  /*0730*/  MOV R8, R44 ;  /* 0x0000002c00087202 */ /* 0x000fe20000000f00 */
[----:B------:R-:W-:Y:S01]  /*0740*/  IMAD.MOV.U32 R9, RZ, RZ, R45 ;  /* 0x000000ffff097224 */ /* 0x000fe200078e002d */
[----:B------:R-:W-:Y:S01]  /*0750*/  MOV R5, 0x790 ;  /* 0x0000079000057802 */ /* 0x000fe20000000f00 */
[----:B------:R-:W-:Y:S02]  /*0760*/  IMAD.MOV.U32 R7, RZ, RZ, R52 ;  /* 0x000000ffff077224 */ /* 0x000fe400078e0034 */
[----:B------:R-:W-:-:S07]  /*0770*/  IMAD.MOV.U32 R6, RZ, RZ, R53 ;  /* 0x000000ffff067224 */ /* 0x000fce00078e0035 */
[----:B------:R-:W-:Y:S05]  /*0780*/  CALL.REL.NOINC `($__internal_1_$__cuda_sm20_div_rn_f64_full) ;  /* 0x0000004000cc7944 */ /* 0x000fea0003c00000 */
[----:B------:R-:W-:Y:S01]  /*0790*/  IMAD.MOV.U32 R50, RZ, RZ, R6 ;  /* 0x000000ffff327224 */ /* 0x000fe200078e0006 */
[----:B------:R-:W-:-:S07]  /*07a0*/  MOV R51, R7 ;  /* 0x0000000700337202 */ /* 0x000fce0000000f00 */
.L_x_18:
[----:B------:R-:W-:Y:S05]  /*07b0*/  BSYNC.RECONVERGENT B2 ;  /* 0x0000000000027941 */ /* 0x000fea0003800200 */
.L_x_17:
        /* <DEDUP_REMOVED lines=15> */
[----:B------:R-:W-:Y:S01]  /*08b0*/  IMAD.MOV.U32 R8, RZ, RZ, R38 ;  /* 0x000000ffff087224 */ /* 0x000fe200078e0026 */
[----:B------:R-:W-:Y:S01]  /*08c0*/  MOV R6, R53 ;  /* 0x0000003500067202 */ /* 0x000fe20000000f00 */
[----:B------:R-:W-:Y:S01]  /*08d0*/  IMAD.MOV.U32 R9, RZ, RZ, R39 ;  /* 0x000000ffff097224 */ /* 0x000fe200078e0027 */
[----:B------:R-:W-:Y:S01]  /*08e0*/  MOV R5, 0x910 ;  /* 0x0000091000057802 */ /* 0x000fe20000000f00 */
[----:B------:R-:W-:-:S07]  /*08f0*/  IMAD.MOV.U32 R7, RZ, RZ, R52 ;  /* 0x000000ffff077224 */ /* 0x000fce00078e0034 */
[----:B------:R-:W-:Y:S05]  /*0900*/  CALL.REL.NOINC `($__internal_1_$__cuda_sm20_div_rn_f64_full) ;  /* 0x00000040006c7944 */ /* 0x000fea0003c00000 */
[----:B------:R-:W-:Y:S02]  /*0910*/  IMAD.MOV.U32 R48, RZ, RZ, R6 ;  /* 0x000000ffff307224 */ /* 0x000fe400078e0006 */
[----:B------:R-:W-:-:S07]  /*0920*/  IMAD.MOV.U32 R49, RZ, RZ, R7 ;  /* 0x000000ffff317224 */ /* 0x000fce00078e0007 */
.L_x_20:
[----:B------:R-:W-:Y:S05]  /*0930*/  BSYNC.RECONVERGENT B2 ;  /* 0x0000000000027941 */ /* 0x000fea0003800200 */
.L_x_19:
        /* <DEDUP_REMOVED lines=23> */
.L_x_22:
[----:B------:R-:W-:Y:S05]  /*0ab0*/  BSYNC.RECONVERGENT B2 ;  /* 0x0000000000027941 */ /* 0x000fea0003800200 */
.L_x_21:
[C---:B------:R-:W-:Y:S01]  /*0ac0*/  LEA R36, P0, R4.reuse, UR18, 0x3 ;  /* 0x0000001204247c11 */ /* 0x040fe2000f8018ff */
[----:B------:R-:W2:Y:S03]  /*0ad0*/  LDG.E.64 R6, desc[UR16][R14.64+-0x10] ;  /* 0xfffff0100e067981 */ /* 0x000ea6000c1e1b00 */
[----:B------:R-:W-:-:S05]  /*0ae0*/  LEA.HI.X R37, R4, UR19, R3, 0x3, P0 ;  /* 0x0000001304257c11 */ /* 0x000fca00080f1c03 */
[----:B------:R-:W3:Y:S01]  /*0af0*/  LDG.E.64 R8, desc[UR16][R36.64] ;  /* 0x0000001024087981 */ /* 0x000ee2000c1e1b00 */
[----:B------:R-:W-:Y:S01]  /*0b00*/  UMOV UR6, 0x9999999a ;  /* 0x9999999a00067882 */ /* 0x000fe20000000000 */
[----:B------:R-:W-:Y:S02]  /*0b10*/  UMOV UR7, 0x3fb99999 ;  /* 0x3fb9999900077882 */ /* 0x000fe40000000000 */
[----:B------:R-:W-:-:S06]  /*0b20*/  DADD R34, R34, UR6 ;  /* 0x0000000622227e29 */ /* 0x000fcc0008000000 */
[----:B------:R-:W0:Y:S01]  /*0b30*/  MUFU.RCP64H R11, R35 ;  /* 0x00000023000b7308 */ /* 0x000e220000001800 */
[----:B------:R-:W-:-:S06]  /*0b40*/  MOV R10, 0x1 ;  /* 0x00000001000a7802 */ /* 0x000fcc0000000f00 */
[----:B0-----:R-:W-:-:S08]  /*0b50*/  DFMA R12, -R34, R10, 1 ;  /* 0x3ff00000220c742b */ /* 0x001fd0000000010a */
[----:B------:R-:W-:-:S08]  /*0b60*/  DFMA R12, R12, R12, R12 ;  /* 0x0000000c0c0c722b */ /* 0x000fd0000000000c */
[----:B------:R-:W-:-:S08]  /*0b70*/  DFMA R12, R10, R12, R10 ;  /* 0x0000000c0a0c722b */ /* 0x000fd0000000000a */
[----:B------:R-:W-:-:S08]  /*0b80*/  DFMA R10, -R34, R12, 1 ;  /* 0x3ff00000220a742b */ /* 0x000fd0000000010c */
[----:B------:R-:W-:Y:S01]  /*0b90*/  DFMA R10, R12, R10, R12 ;  /* 0x0000000a0c0a722b */ /* 0x000fe2000000000c */
[----:B------:R-:W-:Y:S01]  /*0ba0*/  BSSY.RECONVERGENT B2, `(.L_x_23) ;  /* 0x000000e000027945 */ /* 0x000fe20003800200 */
[----:B---3--:R-:W-:-:S08]  /*0bb0*/  DMUL R8, R8, UR14 ;  /* 0x0000000e08087c28 */ /* 0x008fd00008000000 */
[----:B--2---:R-:W-:-:S08]  /*0bc0*/  DMUL R8, R8, R6 ;  /* 0x0000000608087228 */ /* 0x004fd00000000000 */
[----:B------:R-:W-:-:S08]  /*0bd0*/  DMUL R6, R8, R10 ;  /* 0x0000000a08067228 */ /* 0x000fd00000000000 */
[----:B------:R-:W-:-:S08]  /*0be0*/  DFMA R12, -R34, R6, R8 ;  /* 0x00000006220c722b */ /* 0x000fd00000000108 */
[----:B------:R-:W-:Y:S01]  /*0bf0*/  DFMA R6, R10, R12, R6 ;  /* 0x0000000c0a06722b */ /* 0x000fe20000000006 */
[----:B------:R-:W-:-:S09]  /*0c00*/  FSETP.GEU.AND P1, PT, |R9|, 6.5827683646048100446e-37, PT ;  /* 0x036000000900780b */ /* 0x000fd20003f2e200 */
[----:B------:R-:W-:-:S05]  /*0c10*/  FFMA R5, RZ, R35, R7 ;  /* 0x00000023ff057223 */ /* 0x000fca0000000007 */
[----:B------:R-:W-:-:S13]  /*0c20*/  FSETP.GT.AND P0, PT, |R5|, 1.469367938527859385e-39, PT ;  /* 0x001000000500780b */ /* 0x000fda0003f04200 */
[----:B------:R-:W-:Y:S05]  /*0c30*/  @P0 BRA P1, `(.L_x_24) ;  /* 0x0000000000100947 */ /* 0x000fea0000800000 */
[----:B------:R-:W-:Y:S01]  /*0c40*/  IMAD.MOV.U32 R7, RZ, RZ, R34 ;  /* 0x000000ffff077224 */ /* 0x000fe200078e0022 */
[----:B------:R-:W-:Y:S01]  /*0c50*/  MOV R5, 0xc80 ;  /* 0x00000c8000057802 */ /* 0x000fe20000000f00 */
[----:B------:R-:W-:-:S07]  /*0c60*/  IMAD.MOV.U32 R6, RZ, RZ, R35 ;  /* 0x000000ffff067224 */ /* 0x000fce00078e0023 */
[----:B------:R-:W-:Y:S05]  /*0c70*/  CALL.REL.NOINC `($__internal_1_$__cuda_sm20_div_rn_f64_full) ;  /* 0x0000003c00907944 */ /* 0x000fea0003c00000 */
.L_x_24:
[----:B------:R-:W-:Y:S05]  /*0c80*/  BSYNC.RECONVERGENT B2 ;  /* 0x0000000000027941 */ /* 0x000fea0003800200 */
.L_x_23:
[C---:B------:R-:W-:Y:S02]  /*0c90*/  DFMA R22, R6.reuse, R50, R22 ;  /* 0x000000320616722b */ /* 0x040fe40000000016 */
[C---:B------:R-:W-:Y:S02]  /*0ca0*/  DFMA R24, R6.reuse, R48, R24 ;  /* 0x000000300618722b */ /* 0x040fe40000000018 */
[----:B------:R-:W-:-:S11]  /*0cb0*/  DFMA R26, R6, R38, R26 ;  /* 0x00000026061a722b */ /* 0x000fd6000000001a */
.L_x_14:
[----:B012---:R-:W-:Y:S05]  /*0cc0*/  BSYNC.RECONVERGENT B1 ;  /* 0x0000000000017941 */ /* 0x007fea0003800200 */
.L_x_13:
[----:B------:R-:W-:Y:S01]  /*0cd0*/  UIADD3 UR6, UP0, UPT, UR4, 0x1, URZ ;  /* 0x0000000104067890 */ /* 0x000fe2000ff1e0ff */
[----:B------:R-:W-:Y:S03]  /*0ce0*/  BSSY.RECONVERGENT B1, `(.L_x_25) ;  /* 0x0000094000017945 */ /* 0x000fe60003800200 */
[----:B------:R-:W-:Y:S02]  /*0cf0*/  UIADD3.X UR7, UPT, UPT, URZ, UR5, URZ, UP0, !UPT ;  /* 0x00000005ff077290 */ /* 0x000fe400087fe4ff */
[----:B------:R-:W-:-:S04]  /*0d00*/  ISETP.NE.U32.AND P0, PT, R4, UR6, PT ;  /* 0x0000000604007c0c */ /* 0x000fc8000bf05070 */
[----:B------:R-:W-:-:S13]  /*0d10*/  ISETP.NE.AND.EX P0, PT, R3, UR7, PT, P0 ;  /* 0x0000000703007c0c */ /* 0x000fda000bf05300 */
[----:B------:R-:W-:Y:S05]  /*0d20*/  @!P0 BRA `(.L_x_26) ;  /* 0x00000008003c8947 */ /* 0x000fea0003800000 */
[----:B------:R-:W2:Y:S04]  /*0d30*/  LDG.E.64 R34, desc[UR16][R18.64+-0x8] ;  /* 0xfffff81012227981 */ /* 0x000ea8000c1e1b00 */
[----:B------:R-:W3:Y:S04]  /*0d40*/  LDG.E.64 R44, desc[UR16][R20.64+-0x8] ;  /* 0xfffff810142c7981 */ /* 0x000ee8000c1e1b00 */
[----:B------:R-:W4:Y:S01]  /*0d50*/  LDG.E.64 R36, desc[UR16][R16.64+-0x8] ;  /* 0xfffff81010247981 */ /* 0x000f22000c1e1b00 */
[----:B------:R-:W-:Y:S01]  /*0d60*/  IMAD.MOV.U32 R8, RZ, RZ, 0x0 ;  /* 0x00000000ff087424 */ /* 0x000fe200078e00ff */
[----:B------:R-:W-:Y:S01]  /*0d70*/  MOV R9, 0x3fd80000 ;  /* 0x3fd8000000097802 */ /* 0x000fe20000000f00 */
[----:B------:R-:W-:Y:S01]  /*0d80*/  BSSY.RECONVERGENT B2, `(.L_x_27) ;  /* 0x0000021000027945 */ /* 0x000fe20003800200 */
[----:B--2--5:R-:W-:-:S02]  /*0d90*/  DADD R34, -R30, R34 ;  /* 0x000000001e227229 */ /* 0x024fc40000000122 */
[----:B---3--:R-:W-:-:S06]  /*0da0*/  DADD R44, -R32, R44 ;  /* 0x00000000202c7229 */ /* 0x008fcc000000012c */
[----:B------:R-:W-:Y:S02]  /*0db0*/  DMUL R6, R34, R34 ;  /* 0x0000002222067228 */ /* 0x000fe40000000000 */
[----:B----4-:R-:W-:-:S06]  /*0dc0*/  DADD R36, -R28, R36 ;  /* 0x000000001c247229 */ /* 0x010fcc0000000124 */
[----:B------:R-:W-:-:S08]  /*0dd0*/  DFMA R6, R44, R44, R6 ;  /* 0x0000002c2c06722b */ /* 0x000fd00000000006 */
[----:B------:R-:W-:-:S06]  /*0de0*/  DFMA R38, R36, R36, R6 ;  /* 0x000000242426722b */ /* 0x000fcc0000000006 */
[----:B------:R-:W0:Y:S04]  /*0df0*/  MUFU.RSQ64H R41, R39 ;  /* 0x0000002700297308 */ /* 0x000e280000001c00 */
[----:B------:R-:W-:-:S05]  /*0e00*/  VIADD R40, R39, 0xfcb00000 ;  /* 0xfcb0000027287836 */ /* 0x000fca0000000000 */
[----:B------:R-:W-:Y:S01]  /*0e10*/  ISETP.GE.U32.AND P0, PT, R40, 0x7ca00000, PT ;  /* 0x7ca000002800780c */ /* 0x000fe20003f06070 */
[----:B0-----:R-:W-:-:S08]  /*0e20*/  DMUL R6, R40, R40 ;  /* 0x0000002828067228 */ /* 0x001fd00000000000 */
        /* <DEDUP_REMOVED lines=11> */
[----:B------:R-:W-:Y:S01]  /*0ee0*/  MOV R5, 0xf70 ;  /* 0x00000f7000057802 */ /* 0x000fe20000000f00 */
[----:B------:R-:W-:Y:S01]  /*0ef0*/  IMAD.MOV.U32 R8, RZ, RZ, R9 ;  /* 0x000000ffff087224 */ /* 0x000fe200078e0009 */
[----:B------:R-:W-:Y:S01]  /*0f00*/  MOV R9, R10 ;  /* 0x0000000a00097202 */ /* 0x000fe20000000f00 */
[----:B------:R-:W-:Y:S02]  /*0f10*/  IMAD.MOV.U32 R10, RZ, RZ, R11 ;  /* 0x000000ffff0a7224 */ /* 0x000fe400078e000b */
[----:B------:R-:W-:Y:S01]  /*0f20*/  IMAD.MOV.U32 R11, RZ, RZ, R40 ;  /* 0x000000ffff0b7224 */ /* 0x000fe200078e0028 */
[----:B------:R-:W-:Y:S01]  /*0f30*/  MOV R40, R39 ;  /* 0x0000002700287202 */ /* 0x000fe20000000f00 */
[----:B------:R-:W-:Y:S02]  /*0f40*/  IMAD.MOV.U32 R12, RZ, RZ, R13 ;  /* 0x000000ffff0c7224 */ /* 0x000fe400078e000d */
[----:B------:R-:W-:-:S07]  /*0f50*/  IMAD.MOV.U32 R13, RZ, RZ, R38 ;  /* 0x000000ffff0d7224 */ /* 0x000fce00078e0026 */
[----:B------:R-:W-:Y:S05]  /*0f60*/  CALL.REL.NOINC `($__internal_2_$__cuda_sm20_dsqrt_rn_f64_mediumpath_v1) ;  /* 0x00000040006c7944 */ /* 0x000fea0003c00000 */
[----:B------:R-:W-:Y:S02]  /*0f70*/  IMAD.MOV.U32 R52, RZ, RZ, R6 ;  /* 0x000000ffff347224 */ /* 0x000fe400078e0006 */
[----:B------:R-:W-:-:S07]  /*0f80*/  IMAD.MOV.U32 R53, RZ, RZ, R7 ;  /* 0x000000ffff357224 */ /* 0x000fce00078e0007 */
.L_x_28:
[----:B------:R-:W-:Y:S05]  /*0f90*/  BSYNC.RECONVERGENT B2 ;  /* 0x0000000000027941 */ /* 0x000fea0003800200 */
.L_x_27:
        /* <DEDUP_REMOVED lines=23> */
.L_x_30:
[----:B------:R-:W-:Y:S05]  /*1110*/  BSYNC.RECONVERGENT B2 ;  /* 0x0000000000027941 */ /* 0x000fea0003800200 */
.L_x_29:
[----:B------:R-:W0:Y:S01]  /*1120*/  MUFU.RCP64H R7, R53 ;  /* 0x0000003500077308 */ /* 0x000e220000001800 */
[----:B------:R-:W-:Y:S01]  /*1130*/  MOV R6, 0x1 ;  /* 0x0000000100067802 */ /* 0x000fe20000000f00 */
[----:B------:R-:W-:Y:S01]  /*1140*/  BSSY.RECONVERGENT B2, `(.L_x_31) ;  /* 0x0000015000027945 */ /* 0x000fe20003800200 */
[----:B------:R-:W-:-:S04]  /*1150*/  FSETP.GEU.AND P1, PT, |R35|, 6.5827683646048100446e-37, PT ;  /* 0x036000002300780b */ /* 0x000fc80003f2e200 */
        /* <DEDUP_REMOVED lines=16> */
[----:B------:R-:W-:Y:S05]  /*1260*/  CALL.REL.NOINC `($__internal_1_$__cuda_sm20_div_rn_f64_full) ;  /* 0x0000003800147944 */ /* 0x000fea0003c00000 */
[----:B------:R-:W-:Y:S01]  /*1270*/  MOV R48, R6 ;  /* 0x0000000600307202 */ /* 0x000fe20000000f00 */
[----:B------:R-:W-:-:S07]  /*1280*/  IMAD.MOV.U32 R49, RZ, RZ, R7 ;  /* 0x000000ffff317224 */ /* 0x000fce00078e0007 */
.L_x_32:
[----:B------:R-:W-:Y:S05]  /*1290*/  BSYNC.RECONVERGENT B2 ;  /* 0x0000000000027941 */ /* 0x000fea0003800200 */
.L_x_31:
        /* <DEDUP_REMOVED lines=23> */
.L_x_34:
[----:B------:R-:W-:Y:S05]  /*1410*/  BSYNC.RECONVERGENT B2 ;  /* 0x0000000000027941 */ /* 0x000fea0003800200 */
.L_x_33:
        /* <DEDUP_REMOVED lines=8> */
[----:B------:R-:W-:-:S06]  /*14a0*/  IMAD.MOV.U32 R10, RZ, RZ, 0x1 ;  /* 0x00000001ff0a7424 */ /* 0x000fcc00078e00ff */
        /* <DEDUP_REMOVED lines=15> */
[----:B------:R-:W-:Y:S01]  /*15a0*/  MOV R7, R38 ;  /* 0x0000002600077202 */ /* 0x000fe20000000f00 */
[----:B------:R-:W-:Y:S01]  /*15b0*/  IMAD.MOV.U32 R6, RZ, RZ, R39 ;  /* 0x000000ffff067224 */ /* 0x000fe200078e0027 */
[----:B------:R-:W-:-:S07]  /*15c0*/  MOV R5, 0x15e0 ;  /* 0x000015e000057802 */ /* 0x000fce0000000f00 */
[----:B------:R-:W-:Y:S05]  /*15d0*/  CALL.REL.NOINC `($__internal_1_$__cuda_sm20_div_rn_f64_full) ;  /* 0x0000003400387944 */ /* 0x000fea0003c00000 */
.L_x_36:
[----:B------:R-:W-:Y:S05]  /*15e0*/  BSYNC.RECONVERGENT B2 ;  /* 0x0000000000027941 */ /* 0x000fea0003800200 */
.L_x_35:
[C---:B------:R-:W-:Y:S02]  /*15f0*/  DFMA R22, R6.reuse, R50, R22 ;  /* 0x000000320616722b */ /* 0x040fe40000000016 */
[C---:B------:R-:W-:Y:S02]  /*1600*/  DFMA R24, R6.reuse, R48, R24 ;  /* 0x000000300618722b */ /* 0x040fe40000000018 */
[----:B------:R-:W-:-:S11]  /*1610*/  DFMA R26, R6, R34, R26 ;  /* 0x00000022061a722b */ /* 0x000fd6000000001a */
.L_x_26:
[----:B------:R-:W-:Y:S05]  /*1620*/  BSYNC.RECONVERGENT B1 ;  /* 0x0000000000017941 */ /* 0x000fea0003800200 */
.L_x_25:
        /* <DEDUP_REMOVED lines=10> */
[----:B------:R-:W-:Y:S01]  /*16d0*/  BSSY.RECONVERGENT B2, `(.L_x_39) ;  /* 0x0000022000027945 */ /* 0x000fe20003800200 */
[----:B------:R-:W-:Y:S01]  /*16e0*/  IMAD.MOV.U32 R9, RZ, RZ, 0x3fd80000 ;  /* 0x3fd80000ff097424 */ /* 0x000fe200078e00ff */
        /* <DEDUP_REMOVED lines=15> */
[----:B------:R-:W-:Y:S01]  /*17e0*/  IADD3 R13, PT, PT, R7, -0x100000, RZ ;  /* 0xfff00000070d7810 */ /* 0x000fe20007ffe0ff */
[----:B------:R-:W-:-:S05]  /*17f0*/  IMAD.MOV.U32 R12, RZ, RZ, R6 ;  /* 0x000000ffff0c7224 */ /* 0x000fca00078e0006 */
[----:B------:R-:W-:-:S08]  /*1800*/  DFMA R8, R10, -R10, R38 ;  /* 0x8000000a0a08722b */ /* 0x000fd00000000026 */
[----:B------:R-:W-:Y:S01]  /*1810*/  DFMA R52, R8, R12, R10 ;  /* 0x0000000c0834722b */ /* 0x000fe2000000000a */
[----:B------:R-:W-:Y:S10]  /*1820*/  @!P0 BRA `(.L_x_40) ;  /* 0x0000000000308947 */ /* 0x000ff40003800000 */
[----:B------:R-:W-:Y:S01]  /*1830*/  IMAD.MOV.U32 R7, RZ, RZ, R8 ;  /* 0x000000ffff077224 */ /* 0x000fe200078e0008 */
[----:B------:R-:W-:Y:S01]  /*1840*/  MOV R5, 0x18d0 ;  /* 0x000018d000057802 */ /* 0x000fe20000000f00 */
[----:B------:R-:W-:Y:S02]  /*1850*/  IMAD.MOV.U32 R8, RZ, RZ, R9 ;  /* 0x000000ffff087224 */ /* 0x000fe400078e0009 */
[----:B------:R-:W-:Y:S01]  /*1860*/  IMAD.MOV.U32 R9, RZ, RZ, R10 ;  /* 0x000000ffff097224 */ /* 0x000fe200078e000a */
[----:B------:R-:W-:Y:S01]  /*1870*/  MOV R10, R11 ;  /* 0x0000000b000a7202 */ /* 0x000fe20000000f00 */
[----:B------:R-:W-:Y:S02]  /*1880*/  IMAD.MOV.U32 R11, RZ, RZ, R40 ;  /* 0x000000ffff0b7224 */ /* 0x000fe400078e0028 */
[----:B------:R-:W-:Y:S02]  /*1890*/  IMAD.MOV.U32 R12, RZ, RZ, R13 ;  /* 0x000000ffff0c7224 */ /* 0x000fe400078e000d */
[----:B------:R-:W-:-:S02]  /*18a0*/  IMAD.MOV.U32 R13, RZ, RZ, R38 ;  /* 0x000000ffff0d7224 */ /* 0x000fc400078e0026 */
[----:B------:R-:W-:-:S07]  /*18b0*/  IMAD.MOV.U32 R40, RZ, RZ, R39 ;  /* 0x000000ffff287224 */ /* 0x000fce00078e0027 */
[----:B------:R-:W-:Y:S05]  /*18c0*/  CALL.REL.NOINC `($__internal_2_$__cuda_sm20_dsqrt_rn_f64_mediumpath_v1) ;  /* 0x0000003800147944 */ /* 0x000fea0003c00000 */
[----:B------:R-:W-:Y:S01]  /*18d0*/  MOV R52, R6 ;  /* 0x0000000600347202 */ /* 0x000fe20000000f00 */
[----:B------:R-:W-:-:S07]  /*18e0*/  IMAD.MOV.U32 R53, RZ, RZ, R7 ;  /* 0x000000ffff357224 */ /* 0x000fce00078e0007 */
.L_x_40:
[----:B------:R-:W-:Y:S05]  /*18f0*/  BSYNC.RECONVERGENT B2 ;  /* 0x0000000000027941 */ /* 0x000fea0003800200 */
.L_x_39:
        /* <DEDUP_REMOVED lines=23> */
.L_x_42:
[----:B------:R-:W-:Y:S05]  /*1a70*/  BSYNC.RECONVERGENT B2 ;  /* 0x0000000000027941 */ /* 0x000fea0003800200 */
.L_x_41:
        /* <DEDUP_REMOVED lines=23> */
.L_x_44:
[----:B------:R-:W-:Y:S05]  /*1bf0*/  BSYNC.RECONVERGENT B2 ;  /* 0x0000000000027941 */ /* 0x000fea0003800200 */
.L_x_43:
        /* <DEDUP_REMOVED lines=23> */
.L_x_46:
[----:B------:R-:W-:Y:S05]  /*1d70*/  BSYNC.RECONVERGENT B2 ;  /* 0x0000000000027941 */ /* 0x000fea0003800200 */
.L_x_45:
        /* <DEDUP_REMOVED lines=25> */
[----:B------:R-:W-:Y:S02]  /*1f10*/  MOV R6, R39 ;  /* 0x0000002700067202 */ /* 0x000fe40000000f00 */
[----:B------:R-:W-:-:S07]  /*1f20*/  MOV R5, 0x1f40 ;  /* 0x00001f4000057802 */ /* 0x000fce0000000f00 */
[----:B------:R-:W-:Y:S05]  /*1f30*/  CALL.REL.NOINC `($__internal_1_$__cuda_sm20_div_rn_f64_full) ;  /* 0x0000002800e07944 */ /* 0x000fea0003c00000 */
.L_x_48:
[----:B------:R-:W-:Y:S05]  /*1f40*/  BSYNC.RECONVERGENT B2 ;  /* 0x0000000000027941 */ /* 0x000fea0003800200 */
.L_x_47:
[C---:B------:R-:W-:Y:S02]  /*1f50*/  DFMA R22, R6.reuse, R50, R22 ;  /* 0x000000320616722b */ /* 0x040fe40000000016 */
[C---:B------:R-:W-:Y:S02]  /*1f60*/  DFMA R24, R6.reuse, R48, R24 ;  /* 0x000000300618722b */ /* 0x040fe40000000018 */
[----:B------:R-:W-:-:S11]  /*1f70*/  DFMA R26, R6, R34, R26 ;  /* 0x00000022061a722b */ /* 0x000fd6000000001a */
.L_x_38:
[----:B------:R-:W-:Y:S05]  /*1f80*/  BSYNC.RECONVERGENT B1 ;  /* 0x0000000000017941 */ /* 0x000fea0003800200 */
.L_x_37:
        /* <DEDUP_REMOVED lines=27> */
[----:B------:R-:W-:Y:S01]  /*2140*/  VIADD R13, R7, 0xfff00000 ;  /* 0xfff00000070d7836 */ /* 0x000fe20000000000 */
[----:B------:R-:W-:-:S05]  /*2150*/  MOV R12, R6 ;  /* 0x00000006000c7202 */ /* 0x000fca0000000f00 */
[----:B------:R-:W-:-:S08]  /*2160*/  DFMA R8, R10, -R10, R38 ;  /* 0x8000000a0a08722b */ /* 0x000fd00000000026 */
[----:B------:R-:W-:Y:S01]  /*2170*/  DFMA R52, R8, R12, R10 ;  /* 0x0000000c0834722b */ /* 0x000fe2000000000a */
[----:B------:R-:W-:Y:S10]  /*2180*/  @!P0 BRA `(.L_x_52) ;  /* 0x0000000000308947 */ /* 0x000ff40003800000 */
[----:B------:R-:W-:Y:S01]  /*2190*/  IMAD.MOV.U32 R7, RZ, RZ, R8 ;  /* 0x000000ffff077224 */ /* 0x000fe200078e0008 */
[----:B------:R-:W-:Y:S01]  /*21a0*/  MOV R5, 0x2230 ;  /* 0x0000223000057802 */ /* 0x000fe20000000f00 */
[----:B------:R-:W-:Y:S02]  /*21b0*/  IMAD.MOV.U32 R8, RZ, RZ, R9 ;  /* 0x000000ffff087224 */ /* 0x000fe400078e0009 */
[----:B------:R-:W-:Y:S02]  /*21c0*/  IMAD.MOV.U32 R9, RZ, RZ, R10 ;  /* 0x000000ffff097224 */ /* 0x000fe400078e000a */
[----:B------:R-:W-:Y:S01]  /*21d0*/  IMAD.MOV.U32 R10, RZ, RZ, R11 ;  /* 0x000000ffff0a7224 */ /* 0x000fe200078e000b */
[----:B------:R-:W-:Y:S01]  /*21e0*/  MOV R11, R40 ;  /* 0x00000028000b7202 */ /* 0x000fe20000000f00 */
[----:B------:R-:W-:Y:S02]  /*21f0*/  IMAD.MOV.U32 R12, RZ, RZ, R13 ;  /* 0x000000ffff0c7224 */ /* 0x000fe400078e000d */
[----:B------:R-:W-:-:S02]  /*2200*/  IMAD.MOV.U32 R13, RZ, RZ, R38 ;  /* 0x000000ffff0d7224 */ /* 0x000fc400078e0026 */
[----:B------:R-:W-:-:S07]  /*2210*/  IMAD.MOV.U32 R40, RZ, RZ, R39 ;  /* 0x000000ffff287224 */ /* 0x000fce00078e0027 */
[----:B------:R-:W-:Y:S05]  /*2220*/  CALL.REL.NOINC `($__internal_2_$__cuda_sm20_dsqrt_rn_f64_mediumpath_v1) ;  /* 0x0000002c00bc7944 */ /* 0x000fea0003c00000 */
[----:B------:R-:W-:Y:S01]  /*2230*/  IMAD.MOV.U32 R52, RZ, RZ, R6 ;  /* 0x000000ffff347224 */ /* 0x000fe200078e0006 */
[----:B------:R-:W-:-:S07]  /*2240*/  MOV R53, R7 ;  /* 0x0000000700357202 */ /* 0x000fce0000000f00 */
.L_x_52:
[----:B------:R-:W-:Y:S05]  /*2250*/  BSYNC.RECONVERGENT B2 ;  /* 0x0000000000027941 */ /* 0x000fea0003800200 */
.L_x_51:
        /* <DEDUP_REMOVED lines=23> */
.L_x_54:
[----:B------:R-:W-:Y:S05]  /*23d0*/  BSYNC.RECONVERGENT B2 ;  /* 0x0000000000027941 */ /* 0x000fea0003800200 */
.L_x_53:
        /* <DEDUP_REMOVED lines=23> */
.L_x_56:
[----:B------:R-:W-:Y:S05]  /*2550*/  BSYNC.RECONVERGENT B2 ;  /* 0x0000000000027941 */ /* 0x000fea0003800200 */
.L_x_55:
        /* <DEDUP_REMOVED lines=23> */
.L_x_58:
[----:B------:R-:W-:Y:S05]  /*26d0*/  BSYNC.RECONVERGENT B2 ;  /* 0x0000000000027941 */ /* 0x000fea0003800200 */
.L_x_57:
        /* <DEDUP_REMOVED lines=28> */
.L_x_60:
[----:B------:R-:W-:Y:S05]  /*28a0*/  BSYNC.RECONVERGENT B2 ;  /* 0x0000000000027941 */ /* 0x000fea0003800200 */
.L_x_59:
[C---:B------:R-:W-:Y:S02]  /*28b0*/  DFMA R22, R6.reuse, R50, R22 ;  /* 0x000000320616722b */ /* 0x040fe40000000016 */
[C---:B------:R-:W-:Y:S02]  /*28c0*/  DFMA R24, R6.reuse, R48, R24 ;  /* 0x000000300618722b */ /* 0x040fe40000000018 */
[----:B------:R-:W-:-:S11]  /*28d0*/  DFMA R26, R6, R34, R26 ;  /* 0x00000022061a722b */ /* 0x000fd6000000001a */
.L_x_50:
[----:B------:R-:W-:Y:S05]  /*28e0*/  BSYNC.RECONVERGENT B1 ;  /* 0x0000000000017941 */ /* 0x000fea0003800200 */
.L_x_49:
[----:B------:R-:W-:Y:S01]  /*28f0*/  UMOV UR6, UR12 ;  /* 0x0000000c00067c82 */ /* 0x000fe20008000000 */
[----:B------:R-:W-:Y:S01]  /*2900*/  UIADD3 UR4, UP0, UPT, UR4, 0x4, URZ ;  /* 0x0000000404047890 */ /* 0x000fe2000ff1e0ff */
[----:B------:R-:W-:Y:S01]  /*2910*/  IADD3 R18, P2, PT, R18, 0x20, RZ ;  /* 0x0000002012127810 */ /* 0x000fe20007f5e0ff */
[----:B------:R-:W-:Y:S01]  /*2920*/  ULOP3.LUT UR7, UR6, 0xfffffffc, URZ, 0xc0, !UPT ;  /* 0xfffffffc06077892 */ /* 0x000fe2000f8ec0ff */
[----:B------:R-:W-:Y:S01]  /*2930*/  IADD3 R16, P3, PT, R16, 0x20, RZ ;  /* 0x0000002010107810 */ /* 0x000fe20007f7e0ff */
[----:B------:R-:W-:Y:S01]  /*2940*/  UIADD3.X UR5, UPT, UPT, URZ, UR5, URZ, UP0, !UPT ;  /* 0x00000005ff057290 */ /* 0x000fe200087fe4ff */
[----:B------:R-:W-:Y:S01]  /*2950*/  IADD3 R14, P4, PT, R14, 0x20, RZ ;  /* 0x000000200e0e7810 */ /* 0x000fe20007f9e0ff */
[----:B------:R-:W-:Y:S01]  /*2960*/  UISETP.NE.U32.AND UP0, UPT, UR4, UR7, UPT ;  /* 0x000000070400728c */ /* 0x000fe2000bf05070 */
[----:B------:R-:W-:Y:S01]  /*2970*/  IADD3 R2, P0, PT, R2, -0x4, RZ ;  /* 0xfffffffc02027810 */ /* 0x000fe20007f1e0ff */
[----:B------:R-:W-:Y:S01]  /*2980*/  IMAD.X R19, RZ, RZ, R19, P2 ;  /* 0x000000ffff137224 */ /* 0x000fe200010e0613 */
[----:B------:R-:W-:Y:S01]  /*2990*/  IADD3 R20, P1, PT, R20, 0x20, RZ ;  /* 0x0000002014147810 */ /* 0x000fe20007f3e0ff */
[----:B------:R-:W-:Y:S01]  /*29a0*/  UISETP.NE.AND.EX UP0, UPT, UR5, UR13, UPT, UP0 ;  /* 0x0000000d0500728c */ /* 0x000fe2000bf05300 */
[----:B------:R-:W-:Y:S01]  /*29b0*/  IMAD.X R17, RZ, RZ, R17, P3 ;  /* 0x000000ffff117224 */ /* 0x000fe200018e0611 */
[----:B------:R-:W-:Y:S01]  /*29c0*/  IADD3.X R0, PT, PT, R0, -0x1, RZ, P0, !PT ;  /* 0xffffffff00007810 */ /* 0x000fe200007fe4ff */
[----:B------:R-:W-:Y:S01]  /*29d0*/  IMAD.X R15, RZ, RZ, R15, P4 ;  /* 0x000000ffff0f7224 */ /* 0x000fe200020e060f */
[----:B------:R-:W-:-:S05]  /*29e0*/  IADD3.X R21, PT, PT, RZ, R21, RZ, P1, !PT ;  /* 0x00000015ff157210 */ /* 0x000fca0000ffe4ff */
[----:B------:R-:W-:Y:S05]  /*29f0*/  BRA.U UP0, `(.L_x_61) ;  /* 0xffffffd900647547 */ /* 0x000fea000b83ffff */
[----:B------:R-:W0:Y:S01]  /*2a00*/  LDC R2, c[0x0][0x384] ;  /* 0x0000e100ff027b82 */ /* 0x000e220000000800 */
[----:B------:R-:W-:-:S07]  /*2a10*/  IMAD.U32 R0, RZ, RZ, UR7 ;  /* 0x00000007ff007e24 */ /* 0x000fce000f8e00ff */
.L_x_12:
[----:B------:R-:W-:-:S04]  /*2a20*/  ULOP3.LUT UR4, UR6, 0x3, URZ, 0xc0, !UPT ;  /* 0x0000000306047892 */ /* 0x000fc8000f8ec0ff */
[----:B------:R-:W-:-:S04]  /*2a30*/  UISETP.NE.U32.AND UP0, UPT, UR4, URZ, UPT ;  /* 0x000000ff0400728c */ /* 0x000fc8000bf05070 */
[----:B------:R-:W-:-:S09]  /*2a40*/  UISETP.NE.AND.EX UP0, UPT, URZ, URZ, UPT, UP0 ;  /* 0x000000ffff00728c */ /* 0x000fd2000bf05300 */
[----:B------:R-:W-:Y:S05]  /*2a50*/  BRA.U !UP0, `(.L_x_62) ;  /* 0x0000001d08e07547 */ /* 0x000fea000b800000 */
[----:B------:R-:W-:-:S04]  /*2a60*/  UISETP.NE.U32.AND UP0, UPT, UR4, 0x1, UPT ;  /* 0x000000010400788c */ /* 0x000fc8000bf05070 */
[----:B------:R-:W-:-:S09]  /*2a70*/  UISETP.NE.AND.EX UP0, UPT, URZ, URZ, UPT, UP0 ;  /* 0x000000ffff00728c */ /* 0x000fd2000bf05300 */
[----:B------:R-:W-:Y:S05]  /*2a80*/  BRA.U !UP0, `(.L_x_63) ;  /* 0x0000001508307547 */ /* 0x000fea000b800000 */
[----:B------:R-:W-:Y:S01]  /*2a90*/  ISETP.NE.U32.AND P0, PT, R0, R4, PT ;  /* 0x000000040000720c */ /* 0x000fe20003f05070 */
[----:B------:R-:W-:Y:S03]  /*2aa0*/  BSSY.RECONVERGENT B1, `(.L_x_64) ;  /* 0x00000a2000017945 */ /* 0x000fe60003800200 */
[----:B0-----:R-:W-:-:S13]  /*2ab0*/  ISETP.NE.AND.EX P0, PT, R2, R3, PT, P0 ;  /* 0x000000030200720c */ /* 0x001fda0003f05300 */
[----:B------:R-:W-:Y:S05]  /*2ac0*/  @!P0 BRA `(.L_x_65) ;  /* 0x00000008007c8947 */ /* 0x000fea0003800000 */
[----:B------:R-:W0:Y:S01]  /*2ad0*/  LDCU.128 UR8, c[0x0][0x3a0] ;  /* 0x00007400ff0877ac */ /* 0x000e220008000c00 */
[C---:B------:R-:W-:Y:S02]  /*2ae0*/  SHF.L.U32 R14, R0.reuse, 0x3, RZ ;  /* 0x00000003000e7819 */ /* 0x040fe400000006ff */
[----:B------:R-:W-:Y:S01]  /*2af0*/  SHF.L.U64.HI R15, R0, 0x3, R2 ;  /* 0x00000003000f7819 */ /* 0x000fe20000010202 */
[----:B------:R-:W1:Y:S01]  /*2b00*/  LDCU.64 UR4, c[0x0][0x398] ;  /* 0x00007300ff0477ac */ /* 0x000e620008000a00 */
[----:B0-----:R-:W-:-:S04]  /*2b10*/  IADD3 R10, P0, PT, R14, UR8, RZ ;  /* 0x000000080e0a7c10 */ /* 0x001fc8000ff1e0ff */
[----:B------:R-:W-:Y:S02]  /*2b20*/  IADD3.X R11, PT, PT, R15, UR9, RZ, P0, !PT ;  /* 0x000000090f0b7c10 */ /* 0x000fe400087fe4ff */
[----:B-1----:R-:W-:-:S03]  /*2b30*/  IADD3 R8, P0, PT, R14, UR4, RZ ;  /* 0x000000040e087c10 */ /* 0x002fc6000ff1e0ff */
[----:B------:R-:W2:Y:S01]  /*2b40*/  LDG.E.64 R20, desc[UR16][R10.64] ;  /* 0x000000100a147981 */ /* 0x000ea2000c1e1b00 */
[----:B------:R-:W-:Y:S02]  /*2b50*/  IADD3.X R9, PT, PT, R15, UR5, RZ, P0, !PT ;  /* 0x000000050f097c10 */ /* 0x000fe400087fe4ff */
[----:B------:R-:W-:-:S03]  /*2b60*/  IADD3 R36, P0, PT, R14, UR10, RZ ;  /* 0x0000000a0e247c10 */ /* 0x000fc6000ff1e0ff */
[----:B------:R0:W3:Y:S01]  /*2b70*/  LDG.E.64 R34, desc[UR16][R8.64] ;  /* 0x0000001008227981 */ /* 0x0000e2000c1e1b00 */
[----:B------:R-:W-:-:S05]  /*2b80*/  IADD3.X R37, PT, PT, R15, UR11, RZ, P0, !PT ;  /* 0x0000000b0f257c10 */ /* 0x000fca00087fe4ff */
[----:B------:R-:W4:Y:S01]  /*2b90*/  LDG.E.64 R18, desc[UR16][R36.64] ;  /* 0x0000001024127981 */ /* 0x000f22000c1e1b00 */
[----:B------:R-:W-:Y:S01]  /*2ba0*/  BSSY.RECONVERGENT B2, `(.L_x_66) ;  /* 0x0000023000027945 */ /* 0x000fe20003800200 */
[----:B0-----:R-:W-:Y:S02]  /*2bb0*/  IMAD.MOV.U32 R8, RZ, RZ, 0x0 ;  /* 0x00000000ff087424 */ /* 0x001fe400078e00ff */
[----:B------:R-:W-:Y:S01]  /*2bc0*/  IMAD.MOV.U32 R9, RZ, RZ, 0x3fd80000 ;  /* 0x3fd80000ff097424 */ /* 0x000fe200078e00ff */
[----:B--2--5:R-:W-:Y:S02]  /*2bd0*/  DADD R20, -R30, R20 ;  /* 0x000000001e147229 */ /* 0x024fe40000000114 */
        /* <DEDUP_REMOVED lines=20> */
[----:B------:R-:W-:Y:S01]  /*2d20*/  MOV R40, R17 ;  /* 0x0000001100287202 */ /* 0x000fe20000000f00 */
[----:B------:R-:W-:Y:S01]  /*2d30*/  IMAD.MOV.U32 R8, RZ, RZ, R9 ;  /* 0x000000ffff087224 */ /* 0x000fe200078e0009 */
[----:B------:R-:W-:Y:S01]  /*2d40*/  MOV R5, 0x2db0 ;  /* 0x00002db000057802 */ /* 0x000fe20000000f00 */
[----:B------:R-:W-:Y:S01]  /*2d50*/  IMAD.MOV.U32 R9, RZ, RZ, R10 ;  /* 0x000000ffff097224 */ /* 0x000fe200078e000a */
[----:B------:R-:W-:Y:S01]  /*2d60*/  MOV R10, R11 ;  /* 0x0000000b000a7202 */ /* 0x000fe20000000f00 */
[----:B------:R-:W-:Y:S02]  /*2d70*/  IMAD.MOV.U32 R11, RZ, RZ, R12 ;  /* 0x000000ffff0b7224 */ /* 0x000fe400078e000c */
[----:B------:R-:W-:Y:S02]  /*2d80*/  IMAD.MOV.U32 R12, RZ, RZ, R37 ;  /* 0x000000ffff0c7224 */ /* 0x000fe400078e0025 */
[----:B------:R-:W-:-:S07]  /*2d90*/  IMAD.MOV.U32 R13, RZ, RZ, R16 ;  /* 0x000000ffff0d7224 */ /* 0x000fce00078e0010 */
[----:B------:R-:W-:Y:S05]  /*2da0*/  CALL.REL.NOINC `($__internal_2_$__cuda_sm20_dsqrt_rn_f64_mediumpath_v1) ;  /* 0x0000002000dc7944 */ /* 0x000fea0003c00000 */
[----:B------:R-:W-:Y:S02]  /*2db0*/  IMAD.MOV.U32 R38, RZ, RZ, R6 ;  /* 0x000000ffff267224 */ /* 0x000fe400078e0006 */
[----:B------:R-:W-:-:S07]  /*2dc0*/  IMAD.MOV.U32 R39, RZ, RZ, R7 ;  /* 0x000000ffff277224 */ /* 0x000fce00078e0007 */
.L_x_67:
[----:B------:R-:W-:Y:S05]  /*2dd0*/  BSYNC.RECONVERGENT B2 ;  /* 0x0000000000027941 */ /* 0x000fea0003800200 */
.L_x_66:
        /* <DEDUP_REMOVED lines=21> */
[----:B------:R-:W-:Y:S01]  /*2f30*/  MOV R36, R6 ;  /* 0x0000000600247202 */ /* 0x000fe20000000f00 */
[----:B------:R-:W-:-:S07]  /*2f40*/  IMAD.MOV.U32 R37, RZ, RZ, R7 ;  /* 0x000000ffff257224 */ /* 0x000fce00078e0007 */
.L_x_69:
[----:B------:R-:W-:Y:S05]  /*2f50*/  BSYNC.RECONVERGENT B2 ;  /* 0x0000000000027941 */ /* 0x000fea0003800200 */
.L_x_68:
        /* <DEDUP_REMOVED lines=21> */
[----:B------:R-:W-:Y:S01]  /*30b0*/  IMAD.MOV.U32 R34, RZ, RZ, R6 ;  /* 0x000000ffff227224 */ /* 0x000fe200078e0006 */
[----:B------:R-:W-:-:S07]  /*30c0*/  MOV R35, R7 ;  /* 0x0000000700237202 */ /* 0x000fce0000000f00 */
.L_x_71:
[----:B------:R-:W-:Y:S05]  /*30d0*/  BSYNC.RECONVERGENT B2 ;  /* 0x0000000000027941 */ /* 0x000fea0003800200 */
.L_x_70:
        /* <DEDUP_REMOVED lines=23> */
.L_x_73:
[----:B------:R-:W-:Y:S05]  /*3250*/  BSYNC.RECONVERGENT B2 ;  /* 0x0000000000027941 */ /* 0x000fea0003800200 */
.L_x_72:
[----:B------:R-:W0:Y:S02]  /*3260*/  LDCU.64 UR4, c[0x0][0x390] ;  /* 0x00007200ff0477ac */ /* 0x000e240008000a00 */
[----:B0-----:R-:W-:-:S04]  /*3270*/  LEA R6, P0, R4, UR4, 0x3 ;  /* 0x0000000404067c11 */ /* 0x001fc8000f8018ff */
[----:B------:R-:W-:Y:S02]  /*3280*/  LEA.HI.X R7, R4, UR5, R3, 0x3, P0 ;  /* 0x0000000504077c11 */ /* 0x000fe400080f1c03 */
[----:B------:R-:W-:-:S04]  /*3290*/  IADD3 R8, P0, PT, R14, UR4, RZ ;  /* 0x000000040e087c10 */ /* 0x000fc8000ff1e0ff */
[----:B------:R-:W2:Y:S01]  /*32a0*/  LDG.E.64 R6, desc[UR16][R6.64] ;  /* 0x0000001006067981 */ /* 0x000ea2000c1e1b00 */
[----:B------:R-:W-:-:S06]  /*32b0*/  IADD3.X R9, PT, PT, R15, UR5, RZ, P0, !PT ;  /* 0x000000050f097c10 */ /* 0x000fcc00087fe4ff */
[----:B------:R-:W3:Y:S01]  /*32c0*/  LDG.E.64 R8, desc[UR16][R8.64] ;  /* 0x0000001008087981 */ /* 0x000ee2000c1e1b00 */
[----:B------:R-:W-:Y:S01]  /*32d0*/  UMOV UR4, 0x9999999a ;  /* 0x9999999a00047882 */ /* 0x000fe20000000000 */
[----:B------:R-:W-:Y:S01]  /*32e0*/  UMOV UR5, 0x3fb99999 ;  /* 0x3fb9999900057882 */ /* 0x000fe20000000000 */
[----:B------:R-:W-:Y:S01]  /*32f0*/  MOV R10, 0x1 ;  /* 0x00000001000a7802 */ /* 0x000fe20000000f00 */
[----:B------:R-:W-:Y:S01]  /*3300*/  DADD R16, R16, UR4 ;  /* 0x0000000410107e29 */ /* 0x000fe20008000000 */
[----:B------:R-:W-:Y:S01]  /*3310*/  BSSY.RECONVERGENT B2, `(.L_x_74) ;  /* 0x0000017000027945 */ /* 0x000fe20003800200 */
[----:B------:R-:W2:Y:S04]  /*3320*/  LDCU.64 UR4, c[0x0][0x388] ;  /* 0x00007100ff0477ac */ /* 0x000ea80008000a00 */
[----:B------:R-:W0:Y:S02]  /*3330*/  MUFU.RCP64H R11, R17 ;  /* 0x00000011000b7308 */ /* 0x000e240000001800 */
[----:B0-----:R-:W-:-:S08]  /*3340*/  DFMA R12, -R16, R10, 1 ;  /* 0x3ff00000100c742b */ /* 0x001fd0000000010a */
[----:B------:R-:W-:-:S08]  /*3350*/  DFMA R12, R12, R12, R12 ;  /* 0x0000000c0c0c722b */ /* 0x000fd0000000000c */
[----:B------:R-:W-:-:S08]  /*3360*/  DFMA R12, R10, R12, R10 ;  /* 0x0000000c0a0c722b */ /* 0x000fd0000000000a */
[----:B------:R-:W-:-:S08]  /*3370*/  DFMA R10, -R16, R12, 1 ;  /* 0x3ff00000100a742b */ /* 0x000fd0000000010c */
[----:B------:R-:W-:Y:S02]  /*3380*/  DFMA R10, R12, R10, R12 ;  /* 0x0000000a0c0a722b */ /* 0x000fe4000000000c */
[----:B--2---:R-:W-:-:S08]  /*3390*/  DMUL R6, R6, UR4 ;  /* 0x0000000406067c28 */ /* 0x004fd00008000000 */
[----:B---3--:R-:W-:-:S08]  /*33a0*/  DMUL R14, R6, R8 ;  /* 0x00000008060e7228 */ /* 0x008fd00000000000 */
[----:B------:R-:W-:Y:S02]  /*33b0*/  DMUL R6, R14, R10 ;  /* 0x0000000a0e067228 */ /* 0x000fe40000000000 */
[----:B------:R-:W-:-:S06]  /*33c0*/  FSETP.GEU.AND P1, PT, |R15|, 6.5827683646048100446e-37, PT ;  /* 0x036000000f00780b */ /* 0x000fcc0003f2e200 */
[----:B------:R-:W-:-:S08]  /*33d0*/  DFMA R8, -R16, R6, R14 ;  /* 0x000000061008722b */ /* 0x000fd0000000010e */
        /* <DEDUP_REMOVED lines=10> */
.L_x_75:
[----:B------:R-:W-:Y:S05]  /*3480*/  BSYNC.RECONVERGENT B2 ;  /* 0x0000000000027941 */ /* 0x000fea0003800200 */
.L_x_74:
[C---:B------:R-:W-:Y:S02]  /*3490*/  DFMA R22, R6.reuse, R36, R22 ;  /* 0x000000240616722b */ /* 0x040fe40000000016 */
[C---:B------:R-:W-:Y:S02]  /*34a0*/  DFMA R24, R6.reuse, R34, R24 ;  /* 0x000000220618722b */ /* 0x040fe40000000018 */
[----:B------:R-:W-:-:S11]  /*34b0*/  DFMA R26, R6, R20, R26 ;  /* 0x00000014061a722b */ /* 0x000fd6000000001a */
.L_x_65:
[----:B------:R-:W-:Y:S05]  /*34c0*/  BSYNC.RECONVERGENT B1 ;  /* 0x0000000000017941 */ /* 0x000fea0003800200 */
.L_x_64:
[----:B------:R-:W-:Y:S01]  /*34d0*/  IADD3 R5, P1, PT, R0, 0x1, RZ ;  /* 0x0000000100057810 */ /* 0x000fe20007f3e0ff */
[----:B------:R-:W-:Y:S03]  /*34e0*/  BSSY.RECONVERGENT B1, `(.L_x_76) ;  /* 0x00000a4000017945 */ /* 0x000fe60003800200 */
[----:B------:R-:W-:Y:S01]  /*34f0*/  ISETP.NE.U32.AND P0, PT, R5, R4, PT ;  /* 0x000000040500720c */ /* 0x000fe20003f05070 */
[----:B------:R-:W-:-:S05]  /*3500*/  IMAD.X R6, RZ, RZ, R2, P1 ;  /* 0x000000ffff067224 */ /* 0x000fca00008e0602 */
[----:B------:R-:W-:-:S13]  /*3510*/  ISETP.NE.AND.EX P0, PT, R6, R3, PT, P0 ;  /* 0x000000030600720c */ /* 0x000fda0003f05300 */
[----:B------:R-:W-:Y:S05]  /*3520*/  @!P0 BRA `(.L_x_77) ;  /* 0x00000008007c8947 */ /* 0x000fea0003800000 */
[----:B------:R-:W0:Y:S01]  /*3530*/  LDCU.128 UR8, c[0x0][0x3a0] ;  /* 0x00007400ff0877ac */ /* 0x000e220008000c00 */
[C---:B------:R-:W-:Y:S01]  /*3540*/  IMAD.SHL.U32 R14, R0.reuse, 0x8, RZ ;  /* 0x00000008000e7824 */ /* 0x040fe200078e00ff */
[----:B------:R-:W-:Y:S01]  /*3550*/  SHF.L.U64.HI R15, R0, 0x3, R2 ;  /* 0x00000003000f7819 */ /* 0x000fe20000010202 */
[----:B------:R-:W1:Y:S03]  /*3560*/  LDCU.64 UR4, c[0x0][0x398] ;  /* 0x00007300ff0477ac */ /* 0x000e660008000a00 */
        /* <DEDUP_REMOVED lines=10> */
[----:B0-----:R-:W-:Y:S01]  /*3610*/  MOV R8, 0x0 ;  /* 0x0000000000087802 */ /* 0x001fe20000000f00 */
        /* <DEDUP_REMOVED lines=21> */
[----:B------:R-:W-:Y:S01]  /*3770*/  MOV R7, R8 ;  /* 0x0000000800077202 */ /* 0x000fe20000000f00 */
[----:B------:R-:W-:Y:S01]  /*3780*/  IMAD.MOV.U32 R8, RZ, RZ, R9 ;  /* 0x000000ffff087224 */ /* 0x000fe200078e0009 */
[----:B------:R-:W-:Y:S01]  /*3790*/  MOV R5, 0x3810 ;  /* 0x0000381000057802 */ /* 0x000fe20000000f00 */
[----:B------:R-:W-:Y:S02]  /*37a0*/  IMAD.MOV.U32 R9, RZ, RZ, R10 ;  /* 0x000000ffff097224 */ /* 0x000fe400078e000a */
[----:B------:R-:W-:Y:S01]  /*37b0*/  IMAD.MOV.U32 R10, RZ, RZ, R11 ;  /* 0x000000ffff0a7224 */ /* 0x000fe200078e000b */
[----:B------:R-:W-:Y:S01]  /*37c0*/  MOV R11, R12 ;  /* 0x0000000c000b7202 */ /* 0x000fe20000000f00 */
[----:B------:R-:W-:Y:S02]  /*37d0*/  IMAD.MOV.U32 R12, RZ, RZ, R37 ;  /* 0x000000ffff0c7224 */ /* 0x000fe400078e0025 */
[----:B------:R-:W-:Y:S02]  /*37e0*/  IMAD.MOV.U32 R13, RZ, RZ, R16 ;  /* 0x000000ffff0d7224 */ /* 0x000fe400078e0010 */
[----:B------:R-:W-:-:S07]  /*37f0*/  IMAD.MOV.U32 R40, RZ, RZ, R17 ;  /* 0x000000ffff287224 */ /* 0x000fce00078e0011 */
[----:B------:R-:W-:Y:S05]  /*3800*/  CALL.REL.NOINC `($__internal_2_$__cuda_sm20_dsqrt_rn_f64_mediumpath_v1) ;  /* 0x0000001800447944 */ /* 0x000fea0003c00000 */
[----:B------:R-:W-:Y:S01]  /*3810*/  MOV R38, R6 ;  /* 0x0000000600267202 */ /* 0x000fe20000000f00 */
[----:B------:R-:W-:-:S07]  /*3820*/  IMAD.MOV.U32 R39, RZ, RZ, R7 ;  /* 0x000000ffff277224 */ /* 0x000fce00078e0007 */
.L_x_79:
[----:B------:R-:W-:Y:S05]  /*3830*/  BSYNC.RECONVERGENT B2 ;  /* 0x0000000000027941 */ /* 0x000fea0003800200 */
.L_x_78:
        /* <DEDUP_REMOVED lines=23> */
.L_x_81:
[----:B------:R-:W-:Y:S05]  /*39b0*/  BSYNC.RECONVERGENT B2 ;  /* 0x0000000000027941 */ /* 0x000fea0003800200 */
.L_x_80:
        /* <DEDUP_REMOVED lines=23> */
.L_x_83:
[----:B------:R-:W-:Y:S05]  /*3b30*/  BSYNC.RECONVERGENT B2 ;  /* 0x0000000000027941 */ /* 0x000fea0003800200 */
.L_x_82:
        /* <DEDUP_REMOVED lines=23> */
.L_x_85:
[----:B------:R-:W-:Y:S05]  /*3cb0*/  BSYNC.RECONVERGENT B2 ;  /* 0x0000000000027941 */ /* 0x000fea0003800200 */
.L_x_84:
        /* <DEDUP_REMOVED lines=9> */
[----:B------:R-:W-:Y:S01]  /*3d50*/  IMAD.MOV.U32 R10, RZ, RZ, 0x1 ;  /* 0x00000001ff0a7424 */ /* 0x000fe200078e00ff */
        /* <DEDUP_REMOVED lines=24> */
.L_x_87:
[----:B------:R-:W-:Y:S05]  /*3ee0*/  BSYNC.RECONVERGENT B2 ;  /* 0x0000000000027941 */ /* 0x000fea0003800200 */
.L_x_86:
[C---:B------:R-:W-:Y:S02]  /*3ef0*/  DFMA R22, R6.reuse, R36, R22 ;  /* 0x000000240616722b */ /* 0x040fe40000000016 */
[C---:B------:R-:W-:Y:S02]  /*3f00*/  DFMA R24, R6.reuse, R34, R24 ;  /* 0x000000220618722b */ /* 0x040fe40000000018 */
[----:B------:R-:W-:-:S11]  /*3f10*/  DFMA R26, R6, R20, R26 ;  /* 0x00000014061a722b */ /* 0x000fd6000000001a */
.L_x_77:
[----:B------:R-:W-:Y:S05]  /*3f20*/  BSYNC.RECONVERGENT B1 ;  /* 0x0000000000017941 */ /* 0x000fea0003800200 */
.L_x_76:
[----:B------:R-:W-:-:S04]  /*3f30*/  IADD3 R0, P0, PT, R0, 0x2, RZ ;  /* 0x0000000200007810 */ /* 0x000fc80007f1e0ff */
[----:B------:R-:W-:-:S09]  /*3f40*/  IADD3.X R2, PT, PT, RZ, R2, RZ, P0, !PT ;  /* 0x00000002ff027210 */ /* 0x000fd200007fe4ff */
.L_x_63:
[----:B------:R-:W1:Y:S01]  /*3f50*/  LDCU UR4, c[0x0][0x380] ;  /* 0x00007000ff0477ac */ /* 0x000e620008000800 */
[----:B------:R-:W-:Y:S01]  /*3f60*/  ISETP.NE.U32.AND P0, PT, R0, R4, PT ;  /* 0x000000040000720c */ /* 0x000fe20003f05070 */
[----:B------:R-:W-:Y:S03]  /*3f70*/  BSSY.RECONVERGENT B1, `(.L_x_62) ;  /* 0x00000a6000017945 */ /* 0x000fe60003800200 */
[----:B0-----:R-:W-:Y:S01]  /*3f80*/  ISETP.NE.AND.EX P0, PT, R2, R3, PT, P0 ;  /* 0x000000030200720c */ /* 0x001fe20003f05300 */
[----:B-1----:R-:W-:-:S04]  /*3f90*/  ULOP3.LUT UR4, UR4, 0x1, URZ, 0xc0, !UPT ;  /* 0x0000000104047892 */ /* 0x002fc8000f8ec0ff */
[----:B------:R-:W-:-:S04]  /*3fa0*/  UISETP.NE.U32.AND UP0, UPT, UR4, 0x1, UPT ;  /* 0x000000010400788c */ /* 0x000fc8000bf05070 */
[----:B------:R-:W-:-:S06]  /*3fb0*/  UISETP.NE.U32.AND.EX UP0, UPT, URZ, URZ, UPT, UP0 ;  /* 0x000000ffff00728c */ /* 0x000fcc000bf05100 */
[----:B------:R-:W-:-:S13]  /*3fc0*/  PLOP3.LUT P0, PT, P0, PT, UP0, 0xae, 0xea ;  /* 0x0000000000ea781c */ /* 0x000fda000070f50e */
[----:B------:R-:W-:Y:S05]  /*3fd0*/  @P0 BRA `(.L_x_88) ;  /* 0x00000008007c0947 */ /* 0x000fea0003800000 */
        /* <DEDUP_REMOVED lines=10> */
[----:B------:R-:W3:Y:S01]  /*4080*/  LDG.E.64 R18, desc[UR16][R10.64] ;  /* 0x000000100a127981 */ /* 0x000ee2000c1e1b00 */
[----:B------:R-:W-:-:S06]  /*4090*/  IADD3.X R9, PT, PT, R0, UR11, RZ, P0, !PT ;  /* 0x0000000b00097c10 */ /* 0x000fcc00087fe4ff */
[----:B------:R-:W4:Y:S01]  /*40a0*/  LDG.E.64 R8, desc[UR16][R8.64] ;  /* 0x0000001008087981 */ /* 0x000f22000c1e1b00 */
[----:B------:R-:W-:Y:S01]  /*40b0*/  BSSY.RECONVERGENT B2, `(.L_x_89) ;  /* 0x0000023000027945 */ /* 0x000fe20003800200 */
[----:B--2--5:R-:W-:Y:S02]  /*40c0*/  DADD R30, -R30, R6 ;  /* 0x000000001e1e7229 */ /* 0x024fe40000000106 */
[----:B---3--:R-:W-:-:S06]  /*40d0*/  DADD R18, -R32, R18 ;  /* 0x0000000020127229 */ /* 0x008fcc0000000112 */
[----:B------:R-:W-:Y:S02]  /*40e0*/  DMUL R6, R30, R30 ;  /* 0x0000001e1e067228 */ /* 0x000fe40000000000 */
[----:B----4-:R-:W-:Y:S01]  /*40f0*/  DADD R28, -R28, R8 ;  /* 0x000000001c1c7229 */ /* 0x010fe20000000108 */
[----:B------:R-:W-:-:S05]  /*4100*/  IMAD.MOV.U32 R8, RZ, RZ, 0x0 ;  /* 0x00000000ff087424 */ /* 0x000fca00078e00ff */
[----:B------:R-:W-:Y:S01]  /*4110*/  DFMA R6, R18, R18, R6 ;  /* 0x000000121206722b */ /* 0x000fe20000000006 */
[----:B------:R-:W-:-:S07]  /*4120*/  MOV R9, 0x3fd80000 ;  /* 0x3fd8000000097802 */ /* 0x000fce0000000f00 */
        /* <DEDUP_REMOVED lines=20> */
[----:B------:R-:W-:Y:S01]  /*4270*/  IMAD.MOV.U32 R11, RZ, RZ, R12 ;  /* 0x000000ffff0b7224 */ /* 0x000fe200078e000c */
[----:B------:R-:W-:Y:S01]  /*4280*/  MOV R12, R21 ;  /* 0x00000015000c7202 */ /* 0x000fe20000000f00 */
[----:B------:R-:W-:Y:S02]  /*4290*/  IMAD.MOV.U32 R13, RZ, RZ, R16 ;  /* 0x000000ffff0d7224 */ /* 0x000fe400078e0010 */
[----:B------:R-:W-:-:S07]  /*42a0*/  IMAD.MOV.U32 R40, RZ, RZ, R17 ;  /* 0x000000ffff287224 */ /* 0x000fce00078e0011 */
[----:B------:R-:W-:Y:S05]  /*42b0*/  CALL.REL.NOINC `($__internal_2_$__cuda_sm20_dsqrt_rn_f64_mediumpath_v1) ;  /* 0x0000000c00987944 */ /* 0x000fea0003c00000 */
[----:B------:R-:W-:Y:S01]  /*42c0*/  IMAD.MOV.U32 R32, RZ, RZ, R6 ;  /* 0x000000ffff207224 */ /* 0x000fe200078e0006 */
[----:B------:R-:W-:-:S07]  /*42d0*/  MOV R33, R7 ;  /* 0x0000000700217202 */ /* 0x000fce0000000f00 */
.L_x_90:
[----:B------:R-:W-:Y:S05]  /*42e0*/  BSYNC.RECONVERGENT B2 ;  /* 0x0000000000027941 */ /* 0x000fea0003800200 */
.L_x_89:
        /* <DEDUP_REMOVED lines=23> */
.L_x_92:
[----:B------:R-:W-:Y:S05]  /*4460*/  BSYNC.RECONVERGENT B2 ;  /* 0x0000000000027941 */ /* 0x000fea0003800200 */
.L_x_91:
        /* <DEDUP_REMOVED lines=23> */
.L_x_94:
[----:B------:R-:W-:Y:S05]  /*45e0*/  BSYNC.RECONVERGENT B2 ;  /* 0x0000000000027941 */ /* 0x000fea0003800200 */
.L_x_93:
        /* <DEDUP_REMOVED lines=23> */
.L_x_96:
[----:B------:R-:W-:Y:S05]  /*4760*/  BSYNC.RECONVERGENT B2 ;  /* 0x0000000000027941 */ /* 0x000fea0003800200 */
.L_x_95:
        /* <DEDUP_REMOVED lines=34> */
.L_x_98:
[----:B------:R-:W-:Y:S05]  /*4990*/  BSYNC.RECONVERGENT B2 ;  /* 0x0000000000027941 */ /* 0x000fea0003800200 */
.L_x_97:
[C---:B------:R-:W-:Y:S02]  /*49a0*/  DFMA R22, R6.reuse, R20, R22 ;  /* 0x000000140616722b */ /* 0x040fe40000000016 */
[C---:B------:R-:W-:Y:S02]  /*49b0*/  DFMA R24, R6.reuse, R18, R24 ;  /* 0x000000120618722b */ /* 0x040fe40000000018 */
[----:B------:R-:W-:-:S11]  /*49c0*/  DFMA R26, R6, R30, R26 ;  /* 0x0000001e061a722b */ /* 0x000fd6000000001a */
.L_x_88:
[----:B------:R-:W-:Y:S05]  /*49d0*/  BSYNC.RECONVERGENT B1 ;  /* 0x0000000000017941 */ /* 0x000fea0003800200 */
.L_x_62:
[----:B------:R-:W0:Y:S01]  /*49e0*/  LDCU.128 UR4, c[0x0][0x3b0] ;  /* 0x00007600ff0477ac */ /* 0x000e220008000c00 */
[C---:B------:R-:W-:Y:S01]  /*49f0*/  IMAD.SHL.U32 R6, R4.reuse, 0x8, RZ ;  /* 0x0000000804067824 */ /* 0x040fe200078e00ff */
[----:B------:R-:W-:Y:S01]  /*4a00*/  SHF.L.U64.HI R0, R4, 0x3, R3 ;  /* 0x0000000304007819 */ /* 0x000fe20000010203 */
[----:B------:R-:W1:Y:S03]  /*4a10*/  LDCU.64 UR8, c[0x0][0x3c0] ;  /* 0x00007800ff0877ac */ /* 0x000e660008000a00 */
[C---:B0-----:R-:W-:Y:S02]  /*4a20*/  IADD3 R2, P0, PT, R6.reuse, UR4, RZ ;  /* 0x0000000406027c10 */ /* 0x041fe4000ff1e0ff */
[C---:B------:R-:W-:Y:S02]  /*4a30*/  IADD3 R4, P1, PT, R6.reuse, UR6, RZ ;  /* 0x0000000606047c10 */ /* 0x040fe4000ff3e0ff */
[----:B-1----:R-:W-:-:S02]  /*4a40*/  IADD3 R6, P2, PT, R6, UR8, RZ ;  /* 0x0000000806067c10 */ /* 0x002fc4000ff5e0ff */
[C---:B------:R-:W-:Y:S02]  /*4a50*/  IADD3.X R3, PT, PT, R0.reuse, UR5, RZ, P0, !PT ;  /* 0x0000000500037c10 */ /* 0x040fe400087fe4ff */
[C---:B------:R-:W-:Y:S02]  /*4a60*/  IADD3.X R5, PT, PT, R0.reuse, UR7, RZ, P1, !PT ;  /* 0x0000000700057c10 */ /* 0x040fe40008ffe4ff */
[----:B------:R-:W-:Y:S01]  /*4a70*/  IADD3.X R7, PT, PT, R0, UR9, RZ, P2, !PT ;  /* 0x0000000900077c10 */ /* 0x000fe200097fe4ff */
[----:B------:R-:W-:Y:S04]  /*4a80*/  STG.E.64 desc[UR16][R2.64], R22 ;  /* 0x0000001602007986 */ /* 0x000fe8000c101b10 */
[----:B------:R-:W-:Y:S04]  /*4a90*/  STG.E.64 desc[UR16][R4.64], R24 ;  /* 0x0000001804007986 */ /* 0x000fe8000c101b10 */
[----:B------:R-:W-:Y:S01]  /*4aa0*/  STG.E.64 desc[UR16][R6.64], R26 ;  /* 0x0000001a06007986 */ /* 0x000fe2000c101b10 */
[----:B------:R-:W-:Y:S05]  /*4ab0*/  EXIT ;  /* 0x000000000000794d */ /* 0x000fea0003800000 */
        .weak           $__internal_1_$__cuda_sm20_div_rn_f64_full
        .type           $__internal_1_$__cuda_sm20_div_rn_f64_full,@function
        .size           $__internal_1_$__cuda_sm20_div_rn_f64_full,($__internal_2_$__cuda_sm20_dsqrt_rn_f64_mediumpath_v1 - $__internal_1_$__cuda_sm20_div_rn_f64_full)
$__internal_1_$__cuda_sm20_div_rn_f64_full:
[C---:B------:R-:W-:Y:S01]  /*4ac0*/  FSETP.GEU.AND P0, PT, |R6|.reuse, 1.469367938527859385e-39, PT ;  /* 0x001000000600780b */ /* 0x040fe20003f0e200 */
[----:B------:R-:W-:Y:S01]  /*4ad0*/  IMAD.MOV.U32 R13, RZ, RZ, R6 ;  /* 0x000000ffff0d7224 */ /* 0x000fe200078e0006 */
[----:B------:R-:W-:Y:S01]  /*4ae0*/  MOV R12, R7 ;  /* 0x00000007000c7202 */ /* 0x000fe20000000f00 */
[----:B------:R-:W-:Y:S01]  /*4af0*/  IMAD.MOV.U32 R40, RZ, RZ, R7 ;  /* 0x000000ffff287224 */ /* 0x000fe200078e0007 */
[----:B------:R-:W-:Y:S01]  /*4b00*/  LOP3.LUT R10, R6, 0x800fffff, RZ, 0xc0, !PT ;  /* 0x800fffff060a7812 */ /* 0x000fe200078ec0ff */
[----:B------:R-:W-:Y:S01]  /*4b10*/  IMAD.MOV.U32 R42, RZ, RZ, 0x1 ;  /* 0x00000001ff2a7424 */ /* 0x000fe200078e00ff */
[----:B------:R-:W-:Y:S01]  /*4b20*/  MOV R45, R9 ;  /* 0x00000009002d7202 */ /* 0x000fe20000000f00 */
[----:B------:R-:W-:Y:S01]  /*4b30*/  IMAD.MOV.U32 R44, RZ, RZ, R8 ;  /* 0x000000ffff2c7224 */ /* 0x000fe200078e0008 */
[----:B------:R-:W-:Y:S01]  /*4b40*/  LOP3.LUT R41, R10, 0x3ff00000, RZ, 0xfc, !PT ;  /* 0x3ff000000a297812 */ /* 0x000fe200078efcff */
[----:B------:R-:W-:Y:S01]  /*4b50*/  BSSY.RECONVERGENT B0, `(.L_x_99) ;  /* 0x0000057000007945 */ /* 0x000fe20003800200 */
[C---:B------:R-:W-:Y:S01]  /*4b60*/  FSETP.GEU.AND P2, PT, |R45|.reuse, 1.469367938527859385e-39, PT ;  /* 0x001000002d00780b */ /* 0x040fe20003f4e200 */
[----:B------:R-:W-:Y:S01]  /*4b70*/  IMAD.MOV.U32 R46, RZ, RZ, R44 ;  /* 0x000000ffff2e7224 */ /* 0x000fe200078e002c */
[----:B------:R-:W-:Y:S01]  /*4b80*/  LOP3.LUT R7, R45, 0x7ff00000, RZ, 0xc0, !PT ;  /* 0x7ff000002d077812 */ /* 0x000fe200078ec0ff */
[----:B------:R-:W-:Y:S01]  /*4b90*/  @!P0 DMUL R40, R12, 8.98846567431157953865e+307 ;  /* 0x7fe000000c288828 */ /* 0x000fe20000000000 */
[----:B------:R-:W-:Y:S01]  /*4ba0*/  LOP3.LUT R8, R6, 0x7ff00000, RZ, 0xc0, !PT ;  /* 0x7ff0000006087812 */ /* 0x000fe200078ec0ff */
[----:B------:R-:W-:-:S03]  /*4bb0*/  IMAD.MOV.U32 R6, RZ, RZ, 0x1ca00000 ;  /* 0x1ca00000ff067424 */ /* 0x000fc600078e00ff */
[----:B------:R-:W-:Y:S01]  /*4bc0*/  ISETP.GE.U32.AND P1, PT, R7, R8, PT ;  /* 0x000000080700720c */ /* 0x000fe20003f26070 */
[----:B------:R-:W0:Y:S04]  /*4bd0*/  MUFU.RCP64H R43, R41 ;  /* 0x00000029002b7308 */ /* 0x000e280000001800 */
[----:B------:R-:W-:Y:S02]  /*4be0*/  @!P2 LOP3.LUT R9, R13, 0x7ff00000, RZ, 0xc0, !PT ;  /* 0x7ff000000d09a812 */ /* 0x000fe400078ec0ff */
[----:B------:R-:W-:Y:S02]  /*4bf0*/  @!P0 LOP3.LUT R8, R41, 0x7ff00000, RZ, 0xc0, !PT ;  /* 0x7ff0000029088812 */ /* 0x000fe400078ec0ff */
[----:B------:R-:W-:Y:S02]  /*4c00*/  @!P2 ISETP.GE.U32.AND P3, PT, R7, R9, PT ;  /* 0x000000090700a20c */ /* 0x000fe40003f66070 */
[----:B------:R-:W-:-:S04]  /*4c10*/  SEL R9, R6, 0x63400000, !P1 ;  /* 0x6340000006097807 */ /* 0x000fc80004800000 */
[----:B------:R-:W-:Y:S01]  /*4c20*/  LOP3.LUT R47, R9, 0x800fffff, R45, 0xf8, !PT ;  /* 0x800fffff092f7812 */ /* 0x000fe200078ef82d */
[----:B------:R-:W-:Y:S01]  /*4c30*/  IMAD.MOV.U32 R9, RZ, RZ, R7 ;  /* 0x000000ffff097224 */ /* 0x000fe200078e0007 */
[----:B0-----:R-:W-:-:S08]  /*4c40*/  DFMA R10, R42, -R40, 1 ;  /* 0x3ff000002a0a742b */ /* 0x001fd00000000828 */
[----:B------:R-:W-:-:S08]  /*4c50*/  DFMA R10, R10, R10, R10 ;  /* 0x0000000a0a0a722b */ /* 0x000fd0000000000a */
[----:B------:R-:W-:Y:S01]  /*4c60*/  DFMA R42, R42, R10, R42 ;  /* 0x0000000a2a2a722b */ /* 0x000fe2000000002a */
[----:B------:R-:W-:-:S04]  /*4c70*/  @!P2 SEL R10, R6, 0x63400000, !P3 ;  /* 0x63400000060aa807 */ /* 0x000fc80005800000 */
[----:B------:R-:W-:-:S03]  /*4c80*/  @!P2 LOP3.LUT R10, R10, 0x80000000, R45, 0xf8, !PT ;  /* 0x800000000a0aa812 */ /* 0x000fc600078ef82d */
[----:B------:R-:W-:Y:S01]  /*4c90*/  DFMA R54, R42, -R40, 1 ;  /* 0x3ff000002a36742b */ /* 0x000fe20000000828 */
[----:B------:R-:W-:Y:S02]  /*4ca0*/  @!P2 LOP3.LUT R11, R10, 0x100000, RZ, 0xfc, !PT ;  /* 0x001000000a0ba812 */ /* 0x000fe400078efcff */
[----:B------:R-:W-:-:S05]  /*4cb0*/  @!P2 MOV R10, RZ ;  /* 0x000000ff000aa202 */ /* 0x000fca0000000f00 */
[----:B------:R-:W-:Y:S02]  /*4cc0*/  DFMA R54, R42, R54, R42 ;  /* 0x000000362a36722b */ /* 0x000fe4000000002a */
[----:B------:R-:W-:-:S08]  /*4cd0*/  @!P2 DFMA R46, R46, 2, -R10 ;  /* 0x400000002e2ea82b */ /* 0x000fd0000000080a */
[----:B------:R-:W-:Y:S02]  /*4ce0*/  DMUL R10, R54, R46 ;  /* 0x0000002e360a7228 */ /* 0x000fe40000000000 */
[----:B------:R-:W-:-:S06]  /*4cf0*/  @!P2 LOP3.LUT R9, R47, 0x7ff00000, RZ, 0xc0, !PT ;  /* 0x7ff000002f09a812 */ /* 0x000fcc00078ec0ff */
[----:B------:R-:W-:-:S08]  /*4d00*/  DFMA R42, R10, -R40, R46 ;  /* 0x800000280a2a722b */ /* 0x000fd0000000002e */
[----:B------:R-:W-:Y:S01]  /*4d10*/  DFMA R42, R54, R42, R10 ;  /* 0x0000002a362a722b */ /* 0x000fe2000000000a */
[----:B------:R-:W-:-:S05]  /*4d20*/  VIADD R10, R9, 0xffffffff ;  /* 0xffffffff090a7836 */ /* 0x000fca0000000000 */
[----:B------:R-:W-:Y:S01]  /*4d30*/  ISETP.GT.U32.AND P0, PT, R10, 0x7feffffe, PT ;  /* 0x7feffffe0a00780c */ /* 0x000fe20003f04070 */
[----:B------:R-:W-:-:S05]  /*4d40*/  VIADD R10, R8, 0xffffffff ;  /* 0xffffffff080a7836 */ /* 0x000fca0000000000 */
[----:B------:R-:W-:-:S13]  /*4d50*/  ISETP.GT.U32.OR P0, PT, R10, 0x7feffffe, P0 ;  /* 0x7feffffe0a00780c */ /* 0x000fda0000704470 */
[----:B------:R-:W-:Y:S05]  /*4d60*/  @P0 BRA `(.L_x_100) ;  /* 0x0000000000740947 */ /* 0x000fea0003800000 */
[----:B------:R-:W-:-:S04]  /*4d70*/  LOP3.LUT R8, R13, 0x7ff00000, RZ, 0xc0, !PT ;  /* 0x7ff000000d087812 */ /* 0x000fc800078ec0ff */
[CC--:B------:R-:W-:Y:S02]  /*4d80*/  VIADDMNMX R9, R7.reuse, -R8.reuse, 0xb9600000, !PT ;  /* 0xb960000007097446 */ /* 0x0c0fe40007800908 */
[----:B------:R-:W-:Y:S01]  /*4d90*/  ISETP.GE.U32.AND P0, PT, R7, R8, PT ;  /* 0x000000080700720c */ /* 0x000fe20003f06070 */
[----:B------:R-:W-:Y:S01]  /*4da0*/  IMAD.MOV.U32 R8, RZ, RZ, RZ ;  /* 0x000000ffff087224 */ /* 0x000fe200078e00ff */
[----:B------:R-:W-:Y:S02]  /*4db0*/  VIMNMX R9, PT, PT, R9, 0x46a00000, PT ;  /* 0x46a0000009097848 */ /* 0x000fe40003fe0100 */
[----:B------:R-:W-:-:S04]  /*4dc0*/  SEL R6, R6, 0x63400000, !P0 ;  /* 0x6340000006067807 */ /* 0x000fc80004000000 */
[----:B------:R-:W-:-:S05]  /*4dd0*/  IADD3 R6, PT, PT, -R6, R9, RZ ;  /* 0x0000000906067210 */ /* 0x000fca0007ffe1ff */
        /* <DEDUP_REMOVED lines=10> */
[C---:B------:R-:W-:Y:S01]  /*4e80*/  IADD3 R9, PT, PT, -R6.reuse, RZ, RZ ;  /* 0x000000ff06097210 */ /* 0x040fe20007ffe1ff */
[----:B------:R-:W-:Y:S01]  /*4e90*/  IMAD.MOV.U32 R8, RZ, RZ, RZ ;  /* 0x000000ffff087224 */ /* 0x000fe200078e00ff */
[----:B------:R-:W-:-:S05]  /*4ea0*/  IADD3 R6, PT, PT, -R6, -0x43300000, RZ ;  /* 0xbcd0000006067810 */ /* 0x000fca0007ffe1ff */
[----:B------:R-:W-:Y:S02]  /*4eb0*/  DFMA R8, R10, -R8, R42 ;  /* 0x800000080a08722b */ /* 0x000fe4000000002a */
[----:B------:R-:W-:-:S08]  /*4ec0*/  DMUL.RP R42, R42, R12 ;  /* 0x0000000c2a2a7228 */ /* 0x000fd00000008000 */
[----:B------:R-:W-:Y:S02]  /*4ed0*/  FSETP.NEU.AND P0, PT, |R9|, R6, PT ;  /* 0x000000060900720b */ /* 0x000fe40003f0d200 */
[----:B------:R-:W-:Y:S02]  /*4ee0*/  LOP3.LUT R6, R43, R7, RZ, 0x3c, !PT ;  /* 0x000000072b067212 */ /* 0x000fe400078e3cff */
[----:B------:R-:W-:Y:S02]  /*4ef0*/  FSEL R7, R42, R10, !P0 ;  /* 0x0000000a2a077208 */ /* 0x000fe40004000000 */
[----:B------:R-:W-:-:S03]  /*4f00*/  FSEL R6, R6, R11, !P0 ;  /* 0x0000000b06067208 */ /* 0x000fc60004000000 */
[----:B------:R-:W-:Y:S02]  /*4f10*/  IMAD.MOV.U32 R10, RZ, RZ, R7 ;  /* 0x000000ffff0a7224 */ /* 0x000fe400078e0007 */
[----:B------:R-:W-:Y:S01]  /*4f20*/  IMAD.MOV.U32 R11, RZ, RZ, R6 ;  /* 0x000000ffff0b7224 */ /* 0x000fe200078e0006 */
[----:B------:R-:W-:Y:S06]  /*4f30*/  BRA `(.L_x_101) ;  /* 0x0000000000607947 */ /* 0x000fec0003800000 */
.L_x_100:
[----:B------:R-:W-:-:S14]  /*4f40*/  DSETP.NAN.AND P0, PT, R44, R44, PT ;  /* 0x0000002c2c00722a */ /* 0x000fdc0003f08000 */
[----:B------:R-:W-:Y:S05]  /*4f50*/  @P0 BRA `(.L_x_102) ;  /* 0x00000000004c0947 */ /* 0x000fea0003800000 */
[----:B------:R-:W-:-:S14]  /*4f60*/  DSETP.NAN.AND P0, PT, R12, R12, PT ;  /* 0x0000000c0c00722a */ /* 0x000fdc0003f08000 */
[----:B------:R-:W-:Y:S05]  /*4f70*/  @P0 BRA `(.L_x_103) ;  /* 0x0000000000340947 */ /* 0x000fea0003800000 */
[----:B------:R-:W-:Y:S01]  /*4f80*/  ISETP.NE.AND P0, PT, R9, R8, PT ;  /* 0x000000080900720c */ /* 0x000fe20003f05270 */
[----:B------:R-:W-:Y:S01]  /*4f90*/  IMAD.MOV.U32 R11, RZ, RZ, -0x80000 ;  /* 0xfff80000ff0b7424 */ /* 0x000fe200078e00ff */
[----:B------:R-:W-:-:S11]  /*4fa0*/  MOV R10, 0x0 ;  /* 0x00000000000a7802 */ /* 0x000fd60000000f00 */
[----:B------:R-:W-:Y:S05]  /*4fb0*/  @!P0 BRA `(.L_x_101) ;  /* 0x0000000000408947 */ /* 0x000fea0003800000 */
[----:B------:R-:W-:Y:S02]  /*4fc0*/  ISETP.NE.AND P0, PT, R9, 0x7ff00000, PT ;  /* 0x7ff000000900780c */ /* 0x000fe40003f05270 */
[----:B------:R-:W-:Y:S02]  /*4fd0*/  LOP3.LUT R6, R45, 0x80000000, R13, 0x48, !PT ;  /* 0x800000002d067812 */ /* 0x000fe400078e480d */
[----:B------:R-:W-:-:S13]  /*4fe0*/  ISETP.EQ.OR P0, PT, R8, RZ, !P0 ;  /* 0x000000ff0800720c */ /* 0x000fda0004702670 */
[----:B------:R-:W-:Y:S01]  /*4ff0*/  @P0 LOP3.LUT R7, R6, 0x7ff00000, RZ, 0xfc, !PT ;  /* 0x7ff0000006070812 */ /* 0x000fe200078efcff */
[----:B------:R-:W-:Y:S01]  /*5000*/  @!P0 IMAD.MOV.U32 R10, RZ, RZ, RZ ;  /* 0x000000ffff0a8224 */ /* 0x000fe200078e00ff */
[----:B------:R-:W-:Y:S01]  /*5010*/  @P0 MOV R10, RZ ;  /* 0x000000ff000a0202 */ /* 0x000fe20000000f00 */
[----:B------:R-:W-:Y:S02]  /*5020*/  @!P0 IMAD.MOV.U32 R11, RZ, RZ, R6 ;  /* 0x000000ffff0b8224 */ /* 0x000fe400078e0006 */
[----:B------:R-:W-:Y:S01]  /*5030*/  @P0 IMAD.MOV.U32 R11, RZ, RZ, R7 ;  /* 0x000000ffff0b0224 */ /* 0x000fe200078e0007 */
[----:B------:R-:W-:Y:S06]  /*5040*/  BRA `(.L_x_101) ;  /* 0x00000000001c7947 */ /* 0x000fec0003800000 */
.L_x_103:
[----:B------:R-:W-:Y:S01]  /*5050*/  LOP3.LUT R6, R13, 0x80000, RZ, 0xfc, !PT ;  /* 0x000800000d067812 */ /* 0x000fe200078efcff */
[----:B------:R-:W-:-:S04]  /*5060*/  IMAD.MOV.U32 R10, RZ, RZ, R12 ;  /* 0x000000ffff0a7224 */ /* 0x000fc800078e000c */
[----:B------:R-:W-:Y:S01]  /*5070*/  IMAD.MOV.U32 R11, RZ, RZ, R6 ;  /* 0x000000ffff0b7224 */ /* 0x000fe200078e0006 */
[----:B------:R-:W-:Y:S06]  /*5080*/  BRA `(.L_x_101) ;  /* 0x00000000000c7947 */ /* 0x000fec0003800000 */
.L_x_102:
[----:B------:R-:W-:Y:S02]  /*5090*/  LOP3.LUT R6, R45, 0x80000, RZ, 0xfc, !PT ;  /* 0x000800002d067812 */ /* 0x000fe400078efcff */
[----:B------:R-:W-:-:S03]  /*50a0*/  MOV R10, R44 ;  /* 0x0000002c000a7202 */ /* 0x000fc60000000f00 */
[----:B------:R-:W-:-:S07]  /*50b0*/  IMAD.MOV.U32 R11, RZ, RZ, R6 ;  /* 0x000000ffff0b7224 */ /* 0x000fce00078e0006 */
.L_x_101:
[----:B------:R-:W-:Y:S05]  /*50c0*/  BSYNC.RECONVERGENT B0 ;  /* 0x0000000000007941 */ /* 0x000fea0003800200 */
.L_x_99:
[----:B------:R-:W-:Y:S01]  /*50d0*/  MOV R8, R5 ;  /* 0x0000000500087202 */ /* 0x000fe20000000f00 */
[----:B------:R-:W-:Y:S02]  /*50e0*/  IMAD.MOV.U32 R9, RZ, RZ, 0x0 ;  /* 0x00000000ff097424 */ /* 0x000fe400078e00ff */
[----:B------:R-:W-:Y:S02]  /*50f0*/  IMAD.MOV.U32 R6, RZ, RZ, R10 ;  /* 0x000000ffff067224 */ /* 0x000fe400078e000a */
[----:B------:R-:W-:Y:S01]  /*5100*/  IMAD.MOV.U32 R7, RZ, RZ, R11 ;  /* 0x000000ffff077224 */ /* 0x000fe200078e000b */
[----:B------:R-:W-:Y:S06]  /*5110*/  RET.REL.NODEC R8 `(_Z17update_forces_gpumdPdS_S_S_S_S_S_) ;  /* 0xffffffac08b87950 */ /* 0x000fec0003c3ffff */
        .weak           $__internal_2_$__cuda_sm20_dsqrt_rn_f64_mediumpath_v1
        .type           $__internal_2_$__cuda_sm20_dsqrt_rn_f64_mediumpath_v1,@function
        .size           $__internal_2_$__cuda_sm20_dsqrt_rn_f64_mediumpath_v1,(.L_x_111 - $__internal_2_$__cuda_sm20_dsqrt_rn_f64_mediumpath_v1)
$__internal_2_$__cuda_sm20_dsqrt_rn_f64_mediumpath_v1:
[----:B------:R-:W-:Y:S01]  /*5120*/  ISETP.GE.U32.AND P0, PT, R11, -0x3400000, PT ;  /* 0xfcc000000b00780c */ /* 0x000fe20003f06070 */
[----:B------:R-:W-:Y:S01]  /*5130*/  BSSY.RECONVERGENT B0, `(.L_x_104) ;  /* 0x000002a000007945 */ /* 0x000fe20003800200 */
[----:B------:R-:W-:Y:S01]  /*5140*/  IMAD.MOV.U32 R41, RZ, RZ, R40 ;  /* 0x000000ffff297224 */ /* 0x000fe200078e0028 */
[----:B------:R-:W-:Y:S01]  /*5150*/  MOV R42, R7 ;  /* 0x00000007002a7202 */ /* 0x000fe20000000f00 */
[----:B------:R-:W-:Y:S01]  /*5160*/  IMAD.MOV.U32 R11, RZ, RZ, R10 ;  /* 0x000000ffff0b7224 */ /* 0x000fe200078e000a */
[----:B------:R-:W-:Y:S01]  /*5170*/  MOV R10, R9 ;  /* 0x00000009000a7202 */ /* 0x000fe20000000f00 */
[----:B------:R-:W-:Y:S02]  /*5180*/  IMAD.MOV.U32 R40, RZ, RZ, R13 ;  /* 0x000000ffff287224 */ /* 0x000fe400078e000d */
[----:B------:R-:W-:Y:S02]  /*5190*/  IMAD.MOV.U32 R43, RZ, RZ, R8 ;  /* 0x000000ffff2b7224 */ /* 0x000fe400078e0008 */
[----:B------:R-:W-:-:S03]  /*51a0*/  IMAD.MOV.U32 R7, RZ, RZ, R12 ;  /* 0x000000ffff077224 */ /* 0x000fc600078e000c */
[----:B------:R-:W-:Y:S05]  /*51b0*/  @!P0 BRA `(.L_x_105) ;  /* 0x0000000000208947 */ /* 0x000fea0003800000 */
[----:B------:R-:W-:-:S10]  /*51c0*/  DFMA.RM R10, R42, R6, R10 ;  /* 0x000000062a0a722b */ /* 0x000fd4000000400a */
[----:B------:R-:W-:-:S05]  /*51d0*/  IADD3 R6, P0, PT, R10, 0x1, RZ ;  /* 0x000000010a067810 */ /* 0x000fca0007f1e0ff */
[----:B------:R-:W-:-:S06]  /*51e0*/  IMAD.X R7, RZ, RZ, R11, P0 ;  /* 0x000000ffff077224 */ /* 0x000fcc00000e060b */
[----:B------:R-:W-:-:S08]  /*51f0*/  DFMA.RP R40, -R10, R6, R40 ;  /* 0x000000060a28722b */ /* 0x000fd00000008128 */
[----:B------:R-:W-:-:S06]  /*5200*/  DSETP.GT.AND P0, PT, R40, RZ, PT ;  /* 0x000000ff2800722a */ /* 0x000fcc0003f04000 */
[----:B------:R-:W-:Y:S02]  /*5210*/  FSEL R6, R6, R10, P0 ;  /* 0x0000000a06067208 */ /* 0x000fe40000000000 */
[----:B------:R-:W-:Y:S01]  /*5220*/  FSEL R7, R7, R11, P0 ;  /* 0x0000000b07077208 */ /* 0x000fe20000000000 */
[----:B------:R-:W-:Y:S06]  /*5230*/  BRA `(.L_x_106) ;  /* 0x0000000000647947 */ /* 0x000fec0003800000 */
.L_x_105:
[----:B------:R-:W-:-:S14]  /*5240*/  DSETP.NE.AND P0, PT, R40, RZ, PT ;  /* 0x000000ff2800722a */ /* 0x000fdc0003f05000 */
[----:B------:R-:W-:Y:S05]  /*5250*/  @!P0 BRA `(.L_x_107) ;  /* 0x0000000000588947 */ /* 0x000fea0003800000 */
[----:B------:R-:W-:-:S13]  /*5260*/  ISETP.GE.AND P0, PT, R41, RZ, PT ;  /* 0x000000ff2900720c */ /* 0x000fda0003f06270 */
[----:B------:R-:W-:Y:S02]  /*5270*/  @!P0 IMAD.MOV.U32 R6, RZ, RZ, 0x0 ;  /* 0x00000000ff068424 */ /* 0x000fe400078e00ff */
[----:B------:R-:W-:Y:S01]  /*5280*/  @!P0 IMAD.MOV.U32 R7, RZ, RZ, -0x80000 ;  /* 0xfff80000ff078424 */ /* 0x000fe200078e00ff */
[----:B------:R-:W-:Y:S06]  /*5290*/  @!P0 BRA `(.L_x_106) ;  /* 0x00000000004c8947 */ /* 0x000fec0003800000 */
[----:B------:R-:W-:-:S13]  /*52a0*/  ISETP.GT.AND P0, PT, R41, 0x7fefffff, PT ;  /* 0x7fefffff2900780c */ /* 0x000fda0003f04270 */
[----:B------:R-:W-:Y:S05]  /*52b0*/  @P0 BRA `(.L_x_107) ;  /* 0x0000000000400947 */ /* 0x000fea0003800000 */
[----:B------:R-:W-:Y:S01]  /*52c0*/  DMUL R40, R40, 8.11296384146066816958e+31 ;  /* 0x4690000028287828 */ /* 0x000fe20000000000 */
[----:B------:R-:W-:Y:S01]  /*52d0*/  MOV R10, RZ ;  /* 0x000000ff000a7202 */ /* 0x000fe20000000f00 */
[----:B------:R-:W-:Y:S02]  /*52e0*/  IMAD.MOV.U32 R6, RZ, RZ, 0x0 ;  /* 0x00000000ff067424 */ /* 0x000fe400078e00ff */
[----:B------:R-:W-:Y:S02]  /*52f0*/  IMAD.MOV.U32 R7, RZ, RZ, 0x3fd80000 ;  /* 0x3fd80000ff077424 */ /* 0x000fe400078e00ff */
[----:B------:R-:W0:Y:S02]  /*5300*/  MUFU.RSQ64H R11, R41 ;  /* 0x00000029000b7308 */ /* 0x000e240000001c00 */
[----:B0-----:R-:W-:-:S08]  /*5310*/  DMUL R8, R10, R10 ;  /* 0x0000000a0a087228 */ /* 0x001fd00000000000 */
[----:B------:R-:W-:-:S08]  /*5320*/  DFMA R8, R40, -R8, 1 ;  /* 0x3ff000002808742b */ /* 0x000fd00000000808 */
[----:B------:R-:W-:Y:S02]  /*5330*/  DFMA R6, R8, R6, 0.5 ;  /* 0x3fe000000806742b */ /* 0x000fe40000000006 */
[----:B------:R-:W-:-:S08]  /*5340*/  DMUL R8, R10, R8 ;  /* 0x000000080a087228 */ /* 0x000fd00000000000 */
[----:B------:R-:W-:-:S08]  /*5350*/  DFMA R8, R6, R8, R10 ;  /* 0x000000080608722b */ /* 0x000fd0000000000a */
[----:B------:R-:W-:Y:S02]  /*5360*/  DMUL R6, R40, R8 ;  /* 0x0000000828067228 */ /* 0x000fe40000000000 */
[----:B------:R-:W-:-:S06]  /*5370*/  VIADD R9, R9, 0xfff00000 ;  /* 0xfff0000009097836 */ /* 0x000fcc0000000000 */
[----:B------:R-:W-:-:S08]  /*5380*/  DFMA R40, R6, -R6, R40 ;  /* 0x800000060628722b */ /* 0x000fd00000000028 */
[----:B------:R-:W-:-:S10]  /*5390*/  DFMA R6, R8, R40, R6 ;  /* 0x000000280806722b */ /* 0x000fd40000000006 */
[----:B------:R-:W-:Y:S01]  /*53a0*/  IADD3 R7, PT, PT, R7, -0x3500000, RZ ;  /* 0xfcb0000007077810 */ /* 0x000fe20007ffe0ff */
[----:B------:R-:W-:Y:S06]  /*53b0*/  BRA `(.L_x_106) ;  /* 0x0000000000047947 */ /* 0x000fec0003800000 */
.L_x_107:
[----:B------:R-:W-:-:S11]  /*53c0*/  DADD R6, R40, R40 ;  /* 0x0000000028067229 */ /* 0x000fd60000000028 */
.L_x_106:
[----:B------:R-:W-:Y:S05]  /*53d0*/  BSYNC.RECONVERGENT B0 ;  /* 0x0000000000007941 */ /* 0x000fea0003800200 */
.L_x_104:
[----:B------:R-:W-:Y:S02]  /*53e0*/  IMAD.MOV.U32 R8, RZ, RZ, R5 ;  /* 0x000000ffff087224 */ /* 0x000fe400078e0005 */
[----:B------:R-:W-:-:S04]  /*53f0*/  IMAD.MOV.U32 R9, RZ, RZ, 0x0 ;  /* 0x00000000ff097424 */ /* 0x000fc800078e00ff */
[----:B------:R-:W-:Y:S05]  /*5400*/  RET.REL.NODEC R8 `(_Z17update_forces_gpumdPdS_S_S_S_S_S_) ;  /* 0xffffffa808fc7950 */ /* 0x000fea0003c3ffff */
.L_x_108:
        /* <DEDUP_REMOVED lines=15> */
.L_x_111:


//--------------------- .nv.shared.reserved.0     --------------------------
	.section	.nv.shared.reserved.0,"aw",@nobits
	.weak		__nv_reservedSMEM_offset_0_alias
	.size		__nv_reservedSMEM_offset_0_alias, 0, 64
	.other		__nv_reservedSMEM_offset_0_alias,@"STO_CUDA_RESERVED_SHARED STV_DEFAULT"
__nv_reservedSMEM_offset_0_alias:
	.zero		0
	.zero		64


//--------------------- .nv.constant0._Z19update_position_gpumdPdS_S_S_S_S_S_S_S_S_ --------------------------
	.section	.nv.constant0._Z19update_position_gpumdPdS_S_S_S_S_S_S_S_S_,"a",@progbits
	.sectionflags	@""
	.align	4
.nv.constant0._Z19update_position_gpumdPdS_S_S_S_S_S_S_S_S_:
	.zero		992


//--------------------- .nv.constant0._Z17update_forces_gpumdPdS_S_S_S_S_S_ --------------------------
	.section	.nv.constant0._Z17update_forces_gpumdPdS_S_S_S_S_S_,"a",@progbits
	.sectionflags	@""
	.align	4
.nv.constant0._Z17update_forces_gpumdPdS_S_S_S_S_S_:
	.zero		968


//--------------------- SYMBOLS --------------------------

	.type		.nv.reservedSmem.offset0,@object
	.size		.nv.reservedSmem.offset0,0x4
